//
// Generated by NVIDIA NVVM Compiler
//
// Compiler Build ID: CL-36424714
// Cuda compilation tools, release 13.0, V13.0.88
// Based on NVVM 20.0.0
//

.version 9.0
.target sm_100
.address_size 64

	// .globl	_Z9transposePfiiS_

.visible .entry _Z9transposePfiiS_(
	.param .u64 .ptr .align 1 _Z9transposePfiiS__param_0,
	.param .u32 _Z9transposePfiiS__param_1,
	.param .u32 _Z9transposePfiiS__param_2,
	.param .u64 .ptr .align 1 _Z9transposePfiiS__param_3
)
{
	.reg .pred 	%p<12>;
	.reg .b32 	%r<39>;
	.reg .b32 	%f<30>;
	.reg .b64 	%rd<66>;

	ld.param.u64 	%rd9, [_Z9transposePfiiS__param_0];
	ld.param.u32 	%r24, [_Z9transposePfiiS__param_1];
	ld.param.u32 	%r25, [_Z9transposePfiiS__param_2];
	ld.param.u64 	%rd10, [_Z9transposePfiiS__param_3];
	cvta.to.global.u64 	%rd1, %rd10;
	cvta.to.global.u64 	%rd2, %rd9;
	mov.u32 	%r1, %ctaid.x;
	setp.ge.s32 	%p1, %r1, %r24;
	setp.lt.s32 	%p2, %r25, 1;
	or.pred  	%p3, %p1, %p2;
	@%p3 bra 	$L__BB0_13;
	mul.lo.s32 	%r2, %r25, %r1;
	and.b32  	%r3, %r25, 15;
	setp.lt.u32 	%p4, %r25, 16;
	mov.b32 	%r35, 0;
	@%p4 bra 	$L__BB0_4;
	and.b32  	%r35, %r25, 2147483632;
	neg.s32 	%r33, %r35;
	shl.b32 	%r6, %r24, 4;
	mul.wide.u32 	%rd11, %r2, 4;
	add.s64 	%rd12, %rd11, %rd2;
	add.s64 	%rd64, %rd12, 32;
	mul.wide.s32 	%rd15, %r24, 4;
	mov.u32 	%r32, %r1;
$L__BB0_3:
	.pragma "nounroll";
	ld.global.f32 	%f1, [%rd64+-32];
	mul.wide.s32 	%rd13, %r32, 4;
	add.s64 	%rd14, %rd1, %rd13;
	st.global.f32 	[%rd14], %f1;
	ld.global.f32 	%f2, [%rd64+-28];
	add.s64 	%rd16, %rd14, %rd15;
	st.global.f32 	[%rd16], %f2;
	ld.global.f32 	%f3, [%rd64+-24];
	add.s64 	%rd17, %rd16, %rd15;
	st.global.f32 	[%rd17], %f3;
	ld.global.f32 	%f4, [%rd64+-20];
	add.s64 	%rd18, %rd17, %rd15;
	st.global.f32 	[%rd18], %f4;
	ld.global.f32 	%f5, [%rd64+-16];
	add.s64 	%rd19, %rd18, %rd15;
	st.global.f32 	[%rd19], %f5;
	ld.global.f32 	%f6, [%rd64+-12];
	add.s64 	%rd20, %rd19, %rd15;
	st.global.f32 	[%rd20], %f6;
	ld.global.f32 	%f7, [%rd64+-8];
	add.s64 	%rd21, %rd20, %rd15;
	st.global.f32 	[%rd21], %f7;
	ld.global.f32 	%f8, [%rd64+-4];
	add.s64 	%rd22, %rd21, %rd15;
	st.global.f32 	[%rd22], %f8;
	ld.global.f32 	%f9, [%rd64];
	add.s64 	%rd23, %rd22, %rd15;
	st.global.f32 	[%rd23], %f9;
	ld.global.f32 	%f10, [%rd64+4];
	add.s64 	%rd24, %rd23, %rd15;
	st.global.f32 	[%rd24], %f10;
	ld.global.f32 	%f11, [%rd64+8];
	add.s64 	%rd25, %rd24, %rd15;
	st.global.f32 	[%rd25], %f11;
	ld.global.f32 	%f12, [%rd64+12];
	add.s64 	%rd26, %rd25, %rd15;
	st.global.f32 	[%rd26], %f12;
	ld.global.f32 	%f13, [%rd64+16];
	add.s64 	%rd27, %rd26, %rd15;
	st.global.f32 	[%rd27], %f13;
	ld.global.f32 	%f14, [%rd64+20];
	add.s64 	%rd28, %rd27, %rd15;
	st.global.f32 	[%rd28], %f14;
	ld.global.f32 	%f15, [%rd64+24];
	add.s64 	%rd29, %rd28, %rd15;
	st.global.f32 	[%rd29], %f15;
	ld.global.f32 	%f16, [%rd64+28];
	add.s64 	%rd30, %rd29, %rd15;
	st.global.f32 	[%rd30], %f16;
	add.s32 	%r33, %r33, 16;
	add.s32 	%r32, %r32, %r6;
	add.s64 	%rd64, %rd64, 64;
	setp.ne.s32 	%p5, %r33, 0;
	@%p5 bra 	$L__BB0_3;
$L__BB0_4:
	setp.eq.s32 	%p6, %r3, 0;
	@%p6 bra 	$L__BB0_13;
	and.b32  	%r12, %r25, 7;
	setp.lt.u32 	%p7, %r3, 8;
	@%p7 bra 	$L__BB0_7;
	add.s32 	%r27, %r35, %r2;
	mul.wide.u32 	%rd31, %r27, 4;
	add.s64 	%rd32, %rd2, %rd31;
	ld.global.f32 	%f17, [%rd32];
	mad.lo.s32 	%r28, %r35, %r24, %r1;
	mul.wide.s32 	%rd33, %r28, 4;
	add.s64 	%rd34, %rd1, %rd33;
	st.global.f32 	[%rd34], %f17;
	cvt.u64.u32 	%rd35, %r2;
	cvt.u64.u32 	%rd36, %r35;
	add.s64 	%rd37, %rd36, %rd35;
	shl.b64 	%rd38, %rd37, 2;
	add.s64 	%rd39, %rd2, %rd38;
	ld.global.f32 	%f18, [%rd39+4];
	mul.wide.s32 	%rd40, %r24, 4;
	add.s64 	%rd41, %rd34, %rd40;
	st.global.f32 	[%rd41], %f18;
	ld.global.f32 	%f19, [%rd39+8];
	add.s64 	%rd42, %rd41, %rd40;
	st.global.f32 	[%rd42], %f19;
	ld.global.f32 	%f20, [%rd39+12];
	add.s64 	%rd43, %rd42, %rd40;
	st.global.f32 	[%rd43], %f20;
	ld.global.f32 	%f21, [%rd39+16];
	add.s64 	%rd44, %rd43, %rd40;
	st.global.f32 	[%rd44], %f21;
	ld.global.f32 	%f22, [%rd39+20];
	add.s64 	%rd45, %rd44, %rd40;
	st.global.f32 	[%rd45], %f22;
	ld.global.f32 	%f23, [%rd39+24];
	add.s64 	%rd46, %rd45, %rd40;
	st.global.f32 	[%rd46], %f23;
	ld.global.f32 	%f24, [%rd39+28];
	add.s64 	%rd47, %rd46, %rd40;
	st.global.f32 	[%rd47], %f24;
	add.s32 	%r35, %r35, 8;
$L__BB0_7:
	setp.eq.s32 	%p8, %r12, 0;
	@%p8 bra 	$L__BB0_13;
	and.b32  	%r15, %r25, 3;
	setp.lt.u32 	%p9, %r12, 4;
	@%p9 bra 	$L__BB0_10;
	add.s32 	%r29, %r35, %r2;
	mul.wide.u32 	%rd48, %r29, 4;
	add.s64 	%rd49, %rd2, %rd48;
	ld.global.f32 	%f25, [%rd49];
	mad.lo.s32 	%r30, %r35, %r24, %r1;
	mul.wide.s32 	%rd50, %r30, 4;
	add.s64 	%rd51, %rd1, %rd50;
	st.global.f32 	[%rd51], %f25;
	cvt.u64.u32 	%rd52, %r2;
	cvt.u64.u32 	%rd53, %r35;
	add.s64 	%rd54, %rd53, %rd52;
	shl.b64 	%rd55, %rd54, 2;
	add.s64 	%rd56, %rd2, %rd55;
	ld.global.f32 	%f26, [%rd56+4];
	mul.wide.s32 	%rd57, %r24, 4;
	add.s64 	%rd58, %rd51, %rd57;
	st.global.f32 	[%rd58], %f26;
	ld.global.f32 	%f27, [%rd56+8];
	add.s64 	%rd59, %rd58, %rd57;
	st.global.f32 	[%rd59], %f27;
	ld.global.f32 	%f28, [%rd56+12];
	add.s64 	%rd60, %rd59, %rd57;
	st.global.f32 	[%rd60], %f28;
	add.s32 	%r35, %r35, 4;
$L__BB0_10:
	setp.eq.s32 	%p10, %r15, 0;
	@%p10 bra 	$L__BB0_13;
	mad.lo.s32 	%r38, %r35, %r24, %r1;
	add.s32 	%r31, %r35, %r2;
	mul.wide.u32 	%rd61, %r31, 4;
	add.s64 	%rd65, %rd2, %rd61;
	neg.s32 	%r37, %r15;
$L__BB0_12:
	.pragma "nounroll";
	ld.global.f32 	%f29, [%rd65];
	mul.wide.s32 	%rd62, %r38, 4;
	add.s64 	%rd63, %rd1, %rd62;
	st.global.f32 	[%rd63], %f29;
	add.s32 	%r38, %r38, %r24;
	add.s64 	%rd65, %rd65, 4;
	add.s32 	%r37, %r37, 1;
	setp.ne.s32 	%p11, %r37, 0;
	@%p11 bra 	$L__BB0_12;
$L__BB0_13:
	ret;

}
	// .globl	_Z10matrixMultPfiiS_iiS_ii
.visible .entry _Z10matrixMultPfiiS_iiS_ii(
	.param .u64 .ptr .align 1 _Z10matrixMultPfiiS_iiS_ii_param_0,
	.param .u32 _Z10matrixMultPfiiS_iiS_ii_param_1,
	.param .u32 _Z10matrixMultPfiiS_iiS_ii_param_2,
	.param .u64 .ptr .align 1 _Z10matrixMultPfiiS_iiS_ii_param_3,
	.param .u32 _Z10matrixMultPfiiS_iiS_ii_param_4,
	.param .u32 _Z10matrixMultPfiiS_iiS_ii_param_5,
	.param .u64 .ptr .align 1 _Z10matrixMultPfiiS_iiS_ii_param_6,
	.param .u32 _Z10matrixMultPfiiS_iiS_ii_param_7,
	.param .u32 _Z10matrixMultPfiiS_iiS_ii_param_8
)
{
	.reg .pred 	%p<13>;
	.reg .b32 	%r<42>;
	.reg .b32 	%f<68>;
	.reg .b64 	%rd<53>;

	ld.param.u64 	%rd7, [_Z10matrixMultPfiiS_iiS_ii_param_0];
	ld.param.u32 	%r21, [_Z10matrixMultPfiiS_iiS_ii_param_1];
	ld.param.u32 	%r18, [_Z10matrixMultPfiiS_iiS_ii_param_2];
	ld.param.u64 	%rd8, [_Z10matrixMultPfiiS_iiS_ii_param_3];
	ld.param.u32 	%r19, [_Z10matrixMultPfiiS_iiS_ii_param_5];
	ld.param.u64 	%rd6, [_Z10matrixMultPfiiS_iiS_ii_param_6];
	ld.param.u32 	%r20, [_Z10matrixMultPfiiS_iiS_ii_param_8];
	cvta.to.global.u64 	%rd1, %rd8;
	cvta.to.global.u64 	%rd2, %rd7;
	mov.u32 	%r22, %ctaid.y;
	mov.u32 	%r23, %ntid.y;
	mov.u32 	%r24, %tid.y;
	mad.lo.s32 	%r1, %r22, %r23, %r24;
	mov.u32 	%r25, %ctaid.x;
	mov.u32 	%r26, %ntid.x;
	mov.u32 	%r27, %tid.x;
	mad.lo.s32 	%r2, %r25, %r26, %r27;
	setp.ge.s32 	%p1, %r1, %r21;
	setp.ge.s32 	%p2, %r2, %r19;
	or.pred  	%p3, %p1, %p2;
	@%p3 bra 	$L__BB1_14;
	setp.lt.s32 	%p4, %r18, 1;
	mov.f32 	%f67, 0f00000000;
	@%p4 bra 	$L__BB1_13;
	mul.lo.s32 	%r3, %r18, %r1;
	and.b32  	%r4, %r18, 7;
	setp.lt.u32 	%p5, %r18, 8;
	mov.f32 	%f67, 0f00000000;
	mov.b32 	%r40, 0;
	@%p5 bra 	$L__BB1_5;
	and.b32  	%r40, %r18, 2147483640;
	neg.s32 	%r38, %r40;
	shl.b32 	%r7, %r19, 3;
	mul.wide.u32 	%rd9, %r3, 4;
	add.s64 	%rd10, %rd9, %rd2;
	add.s64 	%rd52, %rd10, 16;
	mov.f32 	%f67, 0f00000000;
	mul.wide.s32 	%rd13, %r19, 4;
	mov.u32 	%r37, %r2;
$L__BB1_4:
	.pragma "nounroll";
	ld.global.f32 	%f17, [%rd52+-16];
	mul.wide.s32 	%rd11, %r37, 4;
	add.s64 	%rd12, %rd1, %rd11;
	ld.global.f32 	%f18, [%rd12];
	fma.rn.f32 	%f19, %f17, %f18, %f67;
	ld.global.f32 	%f20, [%rd52+-12];
	add.s64 	%rd14, %rd12, %rd13;
	ld.global.f32 	%f21, [%rd14];
	fma.rn.f32 	%f22, %f20, %f21, %f19;
	ld.global.f32 	%f23, [%rd52+-8];
	add.s64 	%rd15, %rd14, %rd13;
	ld.global.f32 	%f24, [%rd15];
	fma.rn.f32 	%f25, %f23, %f24, %f22;
	ld.global.f32 	%f26, [%rd52+-4];
	add.s64 	%rd16, %rd15, %rd13;
	ld.global.f32 	%f27, [%rd16];
	fma.rn.f32 	%f28, %f26, %f27, %f25;
	ld.global.f32 	%f29, [%rd52];
	add.s64 	%rd17, %rd16, %rd13;
	ld.global.f32 	%f30, [%rd17];
	fma.rn.f32 	%f31, %f29, %f30, %f28;
	ld.global.f32 	%f32, [%rd52+4];
	add.s64 	%rd18, %rd17, %rd13;
	ld.global.f32 	%f33, [%rd18];
	fma.rn.f32 	%f34, %f32, %f33, %f31;
	ld.global.f32 	%f35, [%rd52+8];
	add.s64 	%rd19, %rd18, %rd13;
	ld.global.f32 	%f36, [%rd19];
	fma.rn.f32 	%f37, %f35, %f36, %f34;
	ld.global.f32 	%f38, [%rd52+12];
	add.s64 	%rd20, %rd19, %rd13;
	ld.global.f32 	%f39, [%rd20];
	fma.rn.f32 	%f67, %f38, %f39, %f37;
	add.s32 	%r38, %r38, 8;
	add.s32 	%r37, %r37, %r7;
	add.s64 	%rd52, %rd52, 32;
	setp.ne.s32 	%p6, %r38, 0;
	@%p6 bra 	$L__BB1_4;
$L__BB1_5:
	setp.eq.s32 	%p7, %r4, 0;
	@%p7 bra 	$L__BB1_13;
	and.b32  	%r13, %r18, 3;
	setp.lt.u32 	%p8, %r4, 4;
	@%p8 bra 	$L__BB1_8;
	add.s32 	%r29, %r40, %r3;
	mul.wide.u32 	%rd21, %r29, 4;
	add.s64 	%rd22, %rd2, %rd21;
	ld.global.f32 	%f41, [%rd22];
	mad.lo.s32 	%r30, %r40, %r19, %r2;
	mul.wide.s32 	%rd23, %r30, 4;
	add.s64 	%rd24, %rd1, %rd23;
	ld.global.f32 	%f42, [%rd24];
	fma.rn.f32 	%f43, %f41, %f42, %f67;
	cvt.u64.u32 	%rd25, %r3;
	cvt.u64.u32 	%rd26, %r40;
	add.s64 	%rd27, %rd26, %rd25;
	shl.b64 	%rd28, %rd27, 2;
	add.s64 	%rd29, %rd2, %rd28;
	ld.global.f32 	%f44, [%rd29+4];
	mul.wide.s32 	%rd30, %r19, 4;
	add.s64 	%rd31, %rd24, %rd30;
	ld.global.f32 	%f45, [%rd31];
	fma.rn.f32 	%f46, %f44, %f45, %f43;
	ld.global.f32 	%f47, [%rd29+8];
	add.s64 	%rd32, %rd31, %rd30;
	ld.global.f32 	%f48, [%rd32];
	fma.rn.f32 	%f49, %f47, %f48, %f46;
	ld.global.f32 	%f50, [%rd29+12];
	add.s64 	%rd33, %rd32, %rd30;
	ld.global.f32 	%f51, [%rd33];
	fma.rn.f32 	%f67, %f50, %f51, %f49;
	add.s32 	%r40, %r40, 4;
$L__BB1_8:
	setp.eq.s32 	%p9, %r13, 0;
	@%p9 bra 	$L__BB1_13;
	setp.eq.s32 	%p10, %r13, 1;
	@%p10 bra 	$L__BB1_11;
	add.s32 	%r31, %r40, %r3;
	mul.wide.u32 	%rd34, %r31, 4;
	add.s64 	%rd35, %rd2, %rd34;
	ld.global.f32 	%f53, [%rd35];
	mad.lo.s32 	%r32, %r40, %r19, %r2;
	mul.wide.s32 	%rd36, %r32, 4;
	add.s64 	%rd37, %rd1, %rd36;
	ld.global.f32 	%f54, [%rd37];
	fma.rn.f32 	%f55, %f53, %f54, %f67;
	cvt.u64.u32 	%rd38, %r3;
	cvt.u64.u32 	%rd39, %r40;
	add.s64 	%rd40, %rd39, %rd38;
	shl.b64 	%rd41, %rd40, 2;
	add.s64 	%rd42, %rd2, %rd41;
	ld.global.f32 	%f56, [%rd42+4];
	mul.wide.s32 	%rd43, %r19, 4;
	add.s64 	%rd44, %rd37, %rd43;
	ld.global.f32 	%f57, [%rd44];
	fma.rn.f32 	%f67, %f56, %f57, %f55;
	add.s32 	%r40, %r40, 2;
$L__BB1_11:
	and.b32  	%r33, %r18, 1;
	setp.eq.b32 	%p11, %r33, 1;
	not.pred 	%p12, %p11;
	@%p12 bra 	$L__BB1_13;
	add.s32 	%r34, %r40, %r3;
	mul.wide.u32 	%rd45, %r34, 4;
	add.s64 	%rd46, %rd2, %rd45;
	ld.global.f32 	%f58, [%rd46];
	mad.lo.s32 	%r35, %r40, %r19, %r2;
	mul.wide.s32 	%rd47, %r35, 4;
	add.s64 	%rd48, %rd1, %rd47;
	ld.global.f32 	%f59, [%rd48];
	fma.rn.f32 	%f67, %f58, %f59, %f67;
$L__BB1_13:
	mad.lo.s32 	%r36, %r20, %r1, %r2;
	cvta.to.global.u64 	%rd49, %rd6;
	mul.wide.s32 	%rd50, %r36, 4;
	add.s64 	%rd51, %rd49, %rd50;
	st.global.f32 	[%rd51], %f67;
$L__BB1_14:
	ret;

}
	// .globl	_Z9matrixDivPfS_iiS_
.visible .entry _Z9matrixDivPfS_iiS_(
	.param .u64 .ptr .align 1 _Z9matrixDivPfS_iiS__param_0,
	.param .u64 .ptr .align 1 _Z9matrixDivPfS_iiS__param_1,
	.param .u32 _Z9matrixDivPfS_iiS__param_2,
	.param .u32 _Z9matrixDivPfS_iiS__param_3,
	.param .u64 .ptr .align 1 _Z9matrixDivPfS_iiS__param_4
)
{
	.reg .pred 	%p<3>;
	.reg .b32 	%r<6>;
	.reg .b32 	%f<4>;
	.reg .b64 	%rd<14>;

	ld.param.u64 	%rd2, [_Z9matrixDivPfS_iiS__param_0];
	ld.param.u64 	%rd3, [_Z9matrixDivPfS_iiS__param_1];
	ld.param.u32 	%r2, [_Z9matrixDivPfS_iiS__param_2];
	ld.param.u32 	%r3, [_Z9matrixDivPfS_iiS__param_3];
	ld.param.u64 	%rd4, [_Z9matrixDivPfS_iiS__param_4];
	cvta.to.global.u64 	%rd1, %rd4;
	mov.u32 	%r1, %ctaid.x;
	mul.lo.s32 	%r4, %r3, %r2;
	setp.ge.s32 	%p1, %r1, %r4;
	@%p1 bra 	$L__BB2_4;
	cvta.to.global.u64 	%rd5, %rd3;
	mul.wide.u32 	%rd6, %r1, 4;
	add.s64 	%rd7, %rd5, %rd6;
	ld.global.f32 	%f1, [%rd7];
	setp.neu.f32 	%p2, %f1, 0f00000000;
	@%p2 bra 	$L__BB2_3;
	add.s64 	%rd13, %rd1, %rd6;
	mov.b32 	%r5, 786163455;
	st.global.u32 	[%rd13], %r5;
	bra.uni 	$L__BB2_4;
$L__BB2_3:
	cvta.to.global.u64 	%rd8, %rd2;
	add.s64 	%rd10, %rd8, %rd6;
	ld.global.f32 	%f2, [%rd10];
	div.rn.f32 	%f3, %f2, %f1;
	add.s64 	%rd11, %rd1, %rd6;
	st.global.f32 	[%rd11], %f3;
$L__BB2_4:
	ret;

}
	// .globl	_Z9matrixDotPfS_iiS_
.visible .entry _Z9matrixDotPfS_iiS_(
	.param .u64 .ptr .align 1 _Z9matrixDotPfS_iiS__param_0,
	.param .u64 .ptr .align 1 _Z9matrixDotPfS_iiS__param_1,
	.param .u32 _Z9matrixDotPfS_iiS__param_2,
	.param .u32 _Z9matrixDotPfS_iiS__param_3,
	.param .u64 .ptr .align 1 _Z9matrixDotPfS_iiS__param_4
)
{
	.reg .pred 	%p<2>;
	.reg .b32 	%r<5>;
	.reg .b32 	%f<4>;
	.reg .b64 	%rd<11>;

	ld.param.u64 	%rd1, [_Z9matrixDotPfS_iiS__param_0];
	ld.param.u64 	%rd2, [_Z9matrixDotPfS_iiS__param_1];
	ld.param.u32 	%r2, [_Z9matrixDotPfS_iiS__param_2];
	ld.param.u32 	%r3, [_Z9matrixDotPfS_iiS__param_3];
	ld.param.u64 	%rd3, [_Z9matrixDotPfS_iiS__param_4];
	mov.u32 	%r1, %ctaid.x;
	mul.lo.s32 	%r4, %r3, %r2;
	setp.ge.s32 	%p1, %r1, %r4;
	@%p1 bra 	$L__BB3_2;
	cvta.to.global.u64 	%rd4, %rd1;
	cvta.to.global.u64 	%rd5, %rd2;
	cvta.to.global.u64 	%rd6, %rd3;
	mul.wide.u32 	%rd7, %r1, 4;
	add.s64 	%rd8, %rd4, %rd7;
	ld.global.f32 	%f1, [%rd8];
	add.s64 	%rd9, %rd5, %rd7;
	ld.global.f32 	%f2, [%rd9];
	mul.f32 	%f3, %f1, %f2;
	add.s64 	%rd10, %rd6, %rd7;
	st.global.f32 	[%rd10], %f3;
$L__BB3_2:
	ret;

}


// ===== COMPILED SASS (sm_100) =====

	.target	sm_100

	.elftype	@"ET_EXEC"


//--------------------- .note.nv.tkinfo           --------------------------
	.section	.note.nv.tkinfo,"",@"SHT_NOTE"
	.sectionflags	@"SHF_NOTE_NV_TKINFO"
	.tkinfo
        /*0018*/ 	.word	0x00000002
        /*0030*/ 	.string	""
        /*0030*/ 	.string	"ptxas"
        /*0030*/ 	.string	"Cuda compilation tools, release 13.0, V13.0.88"
        /*0030*/ 	.string	"Build cuda_13.0.r13.0/compiler.36424714_0"
        /*0030*/ 	.string	"-arch sm_100 -m 64 "



//--------------------- .note.nv.cuinfo           --------------------------
	.section	.note.nv.cuinfo,"",@"SHT_NOTE"
	.sectionflags	@"SHF_NOTE_NV_CUINFO"
        /*0018*/ 	.short	0x0002
        /*001a*/ 	.short	0x0064
        /*001c*/ 	.short	0x0082
	.zero		2


//--------------------- .nv.info                  --------------------------
	.section	.nv.info,"",@"SHT_CUDA_INFO"
	.align	4


	//----- nvinfo : EIATTR_REGCOUNT
	.align		4
        /*0000*/ 	.byte	0x04, 0x2f
        /*0002*/ 	.short	(.L_1 - .L_0)
	.align		4
.L_0:
        /*0004*/ 	.word	index@(_Z9transposePfiiS_)
        /*0008*/ 	.word	0x0000001e


	//----- nvinfo : EIATTR_FRAME_SIZE
	.align		4
.L_1:
        /*000c*/ 	.byte	0x04, 0x11
        /*000e*/ 	.short	(.L_3 - .L_2)
	.align		4
.L_2:
        /*0010*/ 	.word	index@(_Z9transposePfiiS_)
        /*0014*/ 	.word	0x00000000


	//----- nvinfo : EIATTR_REGCOUNT
	.align		4
.L_3:
        /*0018*/ 	.byte	0x04, 0x2f
        /*001a*/ 	.short	(.L_5 - .L_4)
	.align		4
.L_4:
        /*001c*/ 	.word	index@(_Z10matrixMultPfiiS_iiS_ii)
        /*0020*/ 	.word	0x00000020


	//----- nvinfo : EIATTR_FRAME_SIZE
	.align		4
.L_5:
        /*0024*/ 	.byte	0x04, 0x11
        /*0026*/ 	.short	(.L_7 - .L_6)
	.align		4
.L_6:
        /*0028*/ 	.word	index@(_Z10matrixMultPfiiS_iiS_ii)
        /*002c*/ 	.word	0x00000000


	//----- nvinfo : EIATTR_REGCOUNT
	.align		4
.L_7:
        /*0030*/ 	.byte	0x04, 0x2f
        /*0032*/ 	.short	(.L_9 - .L_8)
	.align		4
.L_8:
        /*0034*/ 	.word	index@(_Z9matrixDivPfS_iiS_)
        /*0038*/ 	.word	0x00000010


	//----- nvinfo : EIATTR_FRAME_SIZE
	.align		4
.L_9:
        /*003c*/ 	.byte	0x04, 0x11
        /*003e*/ 	.short	(.L_11 - .L_10)
	.align		4
.L_10:
        /*0040*/ 	.word	index@($__internal_0_$__cuda_sm3x_div_rn_noftz_f32_slowpath)
        /*0044*/ 	.word	0x00000000


	//----- nvinfo : EIATTR_FRAME_SIZE
	.align		4
.L_11:
        /*0048*/ 	.byte	0x04, 0x11
        /*004a*/ 	.short	(.L_13 - .L_12)
	.align		4
.L_12:
        /*004c*/ 	.word	index@(_Z9matrixDivPfS_iiS_)
        /*0050*/ 	.word	0x00000000


	//----- nvinfo : EIATTR_REGCOUNT
	.align		4
.L_13:
        /*0054*/ 	.byte	0x04, 0x2f
        /*0056*/ 	.short	(.L_15 - .L_14)
	.align		4
.L_14:
        /*0058*/ 	.word	index@(_Z9matrixDotPfS_iiS_)
        /*005c*/ 	.word	0x0000000c


	//----- nvinfo : EIATTR_FRAME_SIZE
	.align		4
.L_15:
        /*0060*/ 	.byte	0x04, 0x11
        /*0062*/ 	.short	(.L_17 - .L_16)
	.align		4
.L_16:
        /*0064*/ 	.word	index@(_Z9matrixDotPfS_iiS_)
        /*0068*/ 	.word	0x00000000


	//----- nvinfo : EIATTR_MIN_STACK_SIZE
	.align		4
.L_17:
        /*006c*/ 	.byte	0x04, 0x12
        /*006e*/ 	.short	(.L_19 - .L_18)
	.align		4
.L_18:
        /*0070*/ 	.word	index@(_Z9matrixDotPfS_iiS_)
        /*0074*/ 	.word	0x00000000


	//----- nvinfo : EIATTR_MIN_STACK_SIZE
	.align		4
.L_19:
        /*0078*/ 	.byte	0x04, 0x12
        /*007a*/ 	.short	(.L_21 - .L_20)
	.align		4
.L_20:
        /*007c*/ 	.word	index@(_Z9matrixDivPfS_iiS_)
        /*0080*/ 	.word	0x00000000


	//----- nvinfo : EIATTR_MIN_STACK_SIZE
	.align		4
.L_21:
        /*0084*/ 	.byte	0x04, 0x12
        /*0086*/ 	.short	(.L_23 - .L_22)
	.align		4
.L_22:
        /*0088*/ 	.word	index@(_Z10matrixMultPfiiS_iiS_ii)
        /*008c*/ 	.word	0x00000000


	//----- nvinfo : EIATTR_MIN_STACK_SIZE
	.align		4
.L_23:
        /*0090*/ 	.byte	0x04, 0x12
        /*0092*/ 	.short	(.L_25 - .L_24)
	.align		4
.L_24:
        /*0094*/ 	.word	index@(_Z9transposePfiiS_)
        /*0098*/ 	.word	0x00000000
.L_25:


//--------------------- .nv.compat                --------------------------
	.section	.nv.compat,"",@"SHT_CUDA_COMPAT_INFO"
	.align	4
        /*0000*/ 	.byte	0x02, 0x09, 0x00, 0x00, 0x02, 0x02, 0x01, 0x00, 0x02, 0x05, 0x05, 0x00, 0x03, 0x07, 0x01, 0x01
        /*0010*/ 	.byte	0x02, 0x03, 0x00, 0x00, 0x02, 0x06, 0x01, 0x00, 0x04, 0x0b, 0x08, 0x00, 0x01, 0x00, 0x00, 0x00
        /*0020*/ 	.byte	0x00, 0x00, 0x00, 0x00


//--------------------- .nv.info._Z9matrixDotPfS_iiS_ --------------------------
	.section	.nv.info._Z9matrixDotPfS_iiS_,"",@"SHT_CUDA_INFO"
	.sectionflags	@""
	.align	4


	//----- nvinfo : EIATTR_CUDA_API_VERSION
	.align		4
        /*0000*/ 	.byte	0x04, 0x37
        /*0002*/ 	.short	(.L_27 - .L_26)
.L_26:
        /*0004*/ 	.word	0x00000082


	//----- nvinfo : EIATTR_KPARAM_INFO
	.align		4
.L_27:
        /*0008*/ 	.byte	0x04, 0x17
        /*000a*/ 	.short	(.L_29 - .L_28)
.L_28:
        /*000c*/ 	.word	0x00000000
        /*0010*/ 	.short	0x0004
        /*0012*/ 	.short	0x0018
        /*0014*/ 	.byte	0x00, 0xf5, 0x21, 0x00


	//----- nvinfo : EIATTR_KPARAM_INFO
	.align		4
.L_29:
        /*0018*/ 	.byte	0x04, 0x17
        /*001a*/ 	.short	(.L_31 - .L_30)
.L_30:
        /*001c*/ 	.word	0x00000000
        /*0020*/ 	.short	0x0003
        /*0022*/ 	.short	0x0014
        /*0024*/ 	.byte	0x00, 0xf0, 0x11, 0x00


	//----- nvinfo : EIATTR_KPARAM_INFO
	.align		4
.L_31:
        /*0028*/ 	.byte	0x04, 0x17
        /*002a*/ 	.short	(.L_33 - .L_32)
.L_32:
        /*002c*/ 	.word	0x00000000
        /*0030*/ 	.short	0x0002
        /*0032*/ 	.short	0x0010
        /*0034*/ 	.byte	0x00, 0xf0, 0x11, 0x00


	//----- nvinfo : EIATTR_KPARAM_INFO
	.align		4
.L_33:
        /*0038*/ 	.byte	0x04, 0x17
        /*003a*/ 	.short	(.L_35 - .L_34)
.L_34:
        /*003c*/ 	.word	0x00000000
        /*0040*/ 	.short	0x0001
        /*0042*/ 	.short	0x0008
        /*0044*/ 	.byte	0x00, 0xf5, 0x21, 0x00


	//----- nvinfo : EIATTR_KPARAM_INFO
	.align		4
.L_35:
        /*0048*/ 	.byte	0x04, 0x17
        /*004a*/ 	.short	(.L_37 - .L_36)
.L_36:
        /*004c*/ 	.word	0x00000000
        /*0050*/ 	.short	0x0000
        /*0052*/ 	.short	0x0000
        /*0054*/ 	.byte	0x00, 0xf5, 0x21, 0x00


	//----- nvinfo : EIATTR_SPARSE_MMA_MASK
	.align		4
.L_37:
        /*0058*/ 	.byte	0x03, 0x50
        /*005a*/ 	.short	0x0000


	//----- nvinfo : EIATTR_MAXREG_COUNT
	.align		4
        /*005c*/ 	.byte	0x03, 0x1b
        /*005e*/ 	.short	0x00ff


	//----- nvinfo : EIATTR_MERCURY_ISA_VERSION
	.align		4
        /*0060*/ 	.byte	0x03, 0x5f
        /*0062*/ 	.short	0x0101


	//----- nvinfo : EIATTR_VRC_CTA_INIT_COUNT
	.align		4
        /*0064*/ 	.byte	0x02, 0x4a
	.zero		1
	.zero		1


	//----- nvinfo : EIATTR_EXIT_INSTR_OFFSETS
	.align		4
        /*0068*/ 	.byte	0x04, 0x1c
        /*006a*/ 	.short	(.L_39 - .L_38)


	//   ....[0]....
.L_38:
        /*006c*/ 	.word	0x00000050


	//   ....[1]....
        /*0070*/ 	.word	0x00000110


	//----- nvinfo : EIATTR_CBANK_PARAM_SIZE
	.align		4
.L_39:
        /*0074*/ 	.byte	0x03, 0x19
        /*0076*/ 	.short	0x0020


	//----- nvinfo : EIATTR_PARAM_CBANK
	.align		4
        /*0078*/ 	.byte	0x04, 0x0a
        /*007a*/ 	.short	(.L_41 - .L_40)
	.align		4
.L_40:
        /*007c*/ 	.word	index@(.nv.constant0._Z9matrixDotPfS_iiS_)
        /*0080*/ 	.short	0x0380
        /*0082*/ 	.short	0x0020


	//----- nvinfo : EIATTR_SW_WAR
	.align		4
.L_41:
        /*0084*/ 	.byte	0x04, 0x36
        /*0086*/ 	.short	(.L_43 - .L_42)
.L_42:
        /*0088*/ 	.word	0x00000008
.L_43:


//--------------------- .nv.info._Z9matrixDivPfS_iiS_ --------------------------
	.section	.nv.info._Z9matrixDivPfS_iiS_,"",@"SHT_CUDA_INFO"
	.sectionflags	@""
	.align	4


	//----- nvinfo : EIATTR_CUDA_API_VERSION
	.align		4
        /*0000*/ 	.byte	0x04, 0x37
        /*0002*/ 	.short	(.L_45 - .L_44)
.L_44:
        /*0004*/ 	.word	0x00000082


	//----- nvinfo : EIATTR_KPARAM_INFO
	.align		4
.L_45:
        /*0008*/ 	.byte	0x04, 0x17
        /*000a*/ 	.short	(.L_47 - .L_46)
.L_46:
        /*000c*/ 	.word	0x00000000
        /*0010*/ 	.short	0x0004
        /*0012*/ 	.short	0x0018
        /*0014*/ 	.byte	0x00, 0xf5, 0x21, 0x00


	//----- nvinfo : EIATTR_KPARAM_INFO
	.align		4
.L_47:
        /*0018*/ 	.byte	0x04, 0x17
        /*001a*/ 	.short	(.L_49 - .L_48)
.L_48:
        /*001c*/ 	.word	0x00000000
        /*0020*/ 	.short	0x0003
        /*0022*/ 	.short	0x0014
        /*0024*/ 	.byte	0x00, 0xf0, 0x11, 0x00


	//----- nvinfo : EIATTR_KPARAM_INFO
	.align		4
.L_49:
        /*0028*/ 	.byte	0x04, 0x17
        /*002a*/ 	.short	(.L_51 - .L_50)
.L_50:
        /*002c*/ 	.word	0x00000000
        /*0030*/ 	.short	0x0002
        /*0032*/ 	.short	0x0010
        /*0034*/ 	.byte	0x00, 0xf0, 0x11, 0x00


	//----- nvinfo : EIATTR_KPARAM_INFO
	.align		4
.L_51:
        /*0038*/ 	.byte	0x04, 0x17
        /*003a*/ 	.short	(.L_53 - .L_52)
.L_52:
        /*003c*/ 	.word	0x00000000
        /*0040*/ 	.short	0x0001
        /*0042*/ 	.short	0x0008
        /*0044*/ 	.byte	0x00, 0xf5, 0x21, 0x00


	//----- nvinfo : EIATTR_KPARAM_INFO
	.align		4
.L_53:
        /*0048*/ 	.byte	0x04, 0x17
        /*004a*/ 	.short	(.L_55 - .L_54)
.L_54:
        /*004c*/ 	.word	0x00000000
        /*0050*/ 	.short	0x0000
        /*0052*/ 	.short	0x0000
        /*0054*/ 	.byte	0x00, 0xf5, 0x21, 0x00


	//----- nvinfo : EIATTR_SPARSE_MMA_MASK
	.align		4
.L_55:
        /*0058*/ 	.byte	0x03, 0x50
        /*005a*/ 	.short	0x0000


	//----- nvinfo : EIATTR_MAXREG_COUNT
	.align		4
        /*005c*/ 	.byte	0x03, 0x1b
        /*005e*/ 	.short	0x00ff


	//----- nvinfo : EIATTR_MERCURY_ISA_VERSION
	.align		4
        /*0060*/ 	.byte	0x03, 0x5f
        /*0062*/ 	.short	0x0101


	//----- nvinfo : EIATTR_VRC_CTA_INIT_COUNT
	.align		4
        /*0064*/ 	.byte	0x02, 0x4a
	.zero		1
	.zero		1


	//----- nvinfo : EIATTR_EXIT_INSTR_OFFSETS
	.align		4
        /*0068*/ 	.byte	0x04, 0x1c
        /*006a*/ 	.short	(.L_57 - .L_56)


	//   ....[0]....
.L_56:
        /*006c*/ 	.word	0x00000050


	//   ....[1]....
        /*0070*/ 	.word	0x000000f0


	//   ....[2]....
        /*0074*/ 	.word	0x00000210


	//----- nvinfo : EIATTR_CRS_STACK_SIZE
	.align		4
.L_57:
        /*0078*/ 	.byte	0x04, 0x1e
        /*007a*/ 	.short	(.L_59 - .L_58)
.L_58:
        /*007c*/ 	.word	0x00000000


	//----- nvinfo : EIATTR_CBANK_PARAM_SIZE
	.align		4
.L_59:
        /*0080*/ 	.byte	0x03, 0x19
        /*0082*/ 	.short	0x0020


	//----- nvinfo : EIATTR_PARAM_CBANK
	.align		4
        /*0084*/ 	.byte	0x04, 0x0a
        /*0086*/ 	.short	(.L_61 - .L_60)
	.align		4
.L_60:
        /*0088*/ 	.word	index@(.nv.constant0._Z9matrixDivPfS_iiS_)
        /*008c*/ 	.short	0x0380
        /*008e*/ 	.short	0x0020


	//----- nvinfo : EIATTR_SW_WAR
	.align		4
.L_61:
        /*0090*/ 	.byte	0x04, 0x36
        /*0092*/ 	.short	(.L_63 - .L_62)
.L_62:
        /*0094*/ 	.word	0x00000008
.L_63:


//--------------------- .nv.info._Z10matrixMultPfiiS_iiS_ii --------------------------
	.section	.nv.info._Z10matrixMultPfiiS_iiS_ii,"",@"SHT_CUDA_INFO"
	.sectionflags	@""
	.align	4


	//----- nvinfo : EIATTR_CUDA_API_VERSION
	.align		4
        /*0000*/ 	.byte	0x04, 0x37
        /*0002*/ 	.short	(.L_65 - .L_64)
.L_64:
        /*0004*/ 	.word	0x00000082


	//----- nvinfo : EIATTR_KPARAM_INFO
	.align		4
.L_65:
        /*0008*/ 	.byte	0x04, 0x17
        /*000a*/ 	.short	(.L_67 - .L_66)
.L_66:
        /*000c*/ 	.word	0x00000000
        /*0010*/ 	.short	0x0008
        /*0012*/ 	.short	0x002c
        /*0014*/ 	.byte	0x00, 0xf0, 0x11, 0x00


	//----- nvinfo : EIATTR_KPARAM_INFO
	.align		4
.L_67:
        /*0018*/ 	.byte	0x04, 0x17
        /*001a*/ 	.short	(.L_69 - .L_68)
.L_68:
        /*001c*/ 	.word	0x00000000
        /*0020*/ 	.short	0x0007
        /*0022*/ 	.short	0x0028
        /*0024*/ 	.byte	0x00, 0xf0, 0x11, 0x00


	//----- nvinfo : EIATTR_KPARAM_INFO
	.align		4
.L_69:
        /*0028*/ 	.byte	0x04, 0x17
        /*002a*/ 	.short	(.L_71 - .L_70)
.L_70:
        /*002c*/ 	.word	0x00000000
        /*0030*/ 	.short	0x0006
        /*0032*/ 	.short	0x0020
        /*0034*/ 	.byte	0x00, 0xf5, 0x21, 0x00


	//----- nvinfo : EIATTR_KPARAM_INFO
	.align		4
.L_71:
        /*0038*/ 	.byte	0x04, 0x17
        /*003a*/ 	.short	(.L_73 - .L_72)
.L_72:
        /*003c*/ 	.word	0x00000000
        /*0040*/ 	.short	0x0005
        /*0042*/ 	.short	0x001c
        /*0044*/ 	.byte	0x00, 0xf0, 0x11, 0x00


	//----- nvinfo : EIATTR_KPARAM_INFO
	.align		4
.L_73:
        /*0048*/ 	.byte	0x04, 0x17
        /*004a*/ 	.short	(.L_75 - .L_74)
.L_74:
        /*004c*/ 	.word	0x00000000
        /*0050*/ 	.short	0x0004
        /*0052*/ 	.short	0x0018
        /*0054*/ 	.byte	0x00, 0xf0, 0x11, 0x00


	//----- nvinfo : EIATTR_KPARAM_INFO
	.align		4
.L_75:
        /*0058*/ 	.byte	0x04, 0x17
        /*005a*/ 	.short	(.L_77 - .L_76)
.L_76:
        /*005c*/ 	.word	0x00000000
        /*0060*/ 	.short	0x0003
        /*0062*/ 	.short	0x0010
        /*0064*/ 	.byte	0x00, 0xf5, 0x21, 0x00


	//----- nvinfo : EIATTR_KPARAM_INFO
	.align		4
.L_77:
        /*0068*/ 	.byte	0x04, 0x17
        /*006a*/ 	.short	(.L_79 - .L_78)
.L_78:
        /*006c*/ 	.word	0x00000000
        /*0070*/ 	.short	0x0002
        /*0072*/ 	.short	0x000c
        /*0074*/ 	.byte	0x00, 0xf0, 0x11, 0x00


	//----- nvinfo : EIATTR_KPARAM_INFO
	.align		4
.L_79:
        /*0078*/ 	.byte	0x04, 0x17
        /*007a*/ 	.short	(.L_81 - .L_80)
.L_80:
        /*007c*/ 	.word	0x00000000
        /*0080*/ 	.short	0x0001
        /*0082*/ 	.short	0x0008
        /*0084*/ 	.byte	0x00, 0xf0, 0x11, 0x00


	//----- nvinfo : EIATTR_KPARAM_INFO
	.align		4
.L_81:
        /*0088*/ 	.byte	0x04, 0x17
        /*008a*/ 	.short	(.L_83 - .L_82)
.L_82:
        /*008c*/ 	.word	0x00000000
        /*0090*/ 	.short	0x0000
        /*0092*/ 	.short	0x0000
        /*0094*/ 	.byte	0x00, 0xf5, 0x21, 0x00


	//----- nvinfo : EIATTR_SPARSE_MMA_MASK
	.align		4
.L_83:
        /*0098*/ 	.byte	0x03, 0x50
        /*009a*/ 	.short	0x0000


	//----- nvinfo : EIATTR_MAXREG_COUNT
	.align		4
        /*009c*/ 	.byte	0x03, 0x1b
        /*009e*/ 	.short	0x00ff


	//----- nvinfo : EIATTR_MERCURY_ISA_VERSION
	.align		4
        /*00a0*/ 	.byte	0x03, 0x5f
        /*00a2*/ 	.short	0x0101


	//----- nvinfo : EIATTR_VRC_CTA_INIT_COUNT
	.align		4
        /*00a4*/ 	.byte	0x02, 0x4a
	.zero		1
	.zero		1


	//----- nvinfo : EIATTR_EXIT_INSTR_OFFSETS
	.align		4
        /*00a8*/ 	.byte	0x04, 0x1c
        /*00aa*/ 	.short	(.L_85 - .L_84)


	//   ....[0]....
.L_84:
        /*00ac*/ 	.word	0x000000d0


	//   ....[1]....
        /*00b0*/ 	.word	0x00000900


	//----- nvinfo : EIATTR_CBANK_PARAM_SIZE
	.align		4
.L_85:
        /*00b4*/ 	.byte	0x03, 0x19
        /*00b6*/ 	.short	0x0030


	//----- nvinfo : EIATTR_PARAM_CBANK
	.align		4
        /*00b8*/ 	.byte	0x04, 0x0a
        /*00ba*/ 	.short	(.L_87 - .L_86)
	.align		4
.L_86:
        /*00bc*/ 	.word	index@(.nv.constant0._Z10matrixMultPfiiS_iiS_ii)
        /*00c0*/ 	.short	0x0380
        /*00c2*/ 	.short	0x0030


	//----- nvinfo : EIATTR_SW_WAR
	.align		4
.L_87:
        /*00c4*/ 	.byte	0x04, 0x36
        /*00c6*/ 	.short	(.L_89 - .L_88)
.L_88:
        /*00c8*/ 	.word	0x00000008
.L_89:


//--------------------- .nv.info._Z9transposePfiiS_ --------------------------
	.section	.nv.info._Z9transposePfiiS_,"",@"SHT_CUDA_INFO"
	.sectionflags	@""
	.align	4


	//----- nvinfo : EIATTR_CUDA_API_VERSION
	.align		4
        /*0000*/ 	.byte	0x04, 0x37
        /*0002*/ 	.short	(.L_91 - .L_90)
.L_90:
        /*0004*/ 	.word	0x00000082


	//----- nvinfo : EIATTR_KPARAM_INFO
	.align		4
.L_91:
        /*0008*/ 	.byte	0x04, 0x17
        /*000a*/ 	.short	(.L_93 - .L_92)
.L_92:
        /*000c*/ 	.word	0x00000000
        /*0010*/ 	.short	0x0003
        /*0012*/ 	.short	0x0010
        /*0014*/ 	.byte	0x00, 0xf5, 0x21, 0x00


	//----- nvinfo : EIATTR_KPARAM_INFO
	.align		4
.L_93:
        /*0018*/ 	.byte	0x04, 0x17
        /*001a*/ 	.short	(.L_95 - .L_94)
.L_94:
        /*001c*/ 	.word	0x00000000
        /*0020*/ 	.short	0x0002
        /*0022*/ 	.short	0x000c
        /*0024*/ 	.byte	0x00, 0xf0, 0x11, 0x00


	//----- nvinfo : EIATTR_KPARAM_INFO
	.align		4
.L_95:
        /*0028*/ 	.byte	0x04, 0x17
        /*002a*/ 	.short	(.L_97 - .L_96)
.L_96:
        /*002c*/ 	.word	0x00000000
        /*0030*/ 	.short	0x0001
        /*0032*/ 	.short	0x0008
        /*0034*/ 	.byte	0x00, 0xf0, 0x11, 0x00


	//----- nvinfo : EIATTR_KPARAM_INFO
	.align		4
.L_97:
        /*0038*/ 	.byte	0x04, 0x17
        /*003a*/ 	.short	(.L_99 - .L_98)
.L_98:
        /*003c*/ 	.word	0x00000000
        /*0040*/ 	.short	0x0000
        /*0042*/ 	.short	0x0000
        /*0044*/ 	.byte	0x00, 0xf5, 0x21, 0x00


	//----- nvinfo : EIATTR_SPARSE_MMA_MASK
	.align		4
.L_99:
        /*0048*/ 	.byte	0x03, 0x50
        /*004a*/ 	.short	0x0000


	//----- nvinfo : EIATTR_MAXREG_COUNT
	.align		4
        /*004c*/ 	.byte	0x03, 0x1b
        /*004e*/ 	.short	0x00ff


	//----- nvinfo : EIATTR_MERCURY_ISA_VERSION
	.align		4
        /*0050*/ 	.byte	0x03, 0x5f
        /*0052*/ 	.short	0x0101


	//----- nvinfo : EIATTR_VRC_CTA_INIT_COUNT
	.align		4
        /*0054*/ 	.byte	0x02, 0x4a
	.zero		1
	.zero		1


	//----- nvinfo : EIATTR_EXIT_INSTR_OFFSETS
	.align		4
        /*0058*/ 	.byte	0x04, 0x1c
        /*005a*/ 	.short	(.L_101 - .L_100)


	//   ....[0]....
.L_100:
        /*005c*/ 	.word	0x00000050


	//   ....[1]....
        /*0060*/ 	.word	0x000004d0


	//   ....[2]....
        /*0064*/ 	.word	0x00000750


	//   ....[3]....
        /*0068*/ 	.word	0x00000910


	//   ....[4]....
        /*006c*/ 	.word	0x00000a30


	//----- nvinfo : EIATTR_CBANK_PARAM_SIZE
	.align		4
.L_101:
        /*0070*/ 	.byte	0x03, 0x19
        /*0072*/ 	.short	0x0018


	//----- nvinfo : EIATTR_PARAM_CBANK
	.align		4
        /*0074*/ 	.byte	0x04, 0x0a
        /*0076*/ 	.short	(.L_103 - .L_102)
	.align		4
.L_102:
        /*0078*/ 	.word	index@(.nv.constant0._Z9transposePfiiS_)
        /*007c*/ 	.short	0x0380
        /*007e*/ 	.short	0x0018


	//----- nvinfo : EIATTR_SW_WAR
	.align		4
.L_103:
        /*0080*/ 	.byte	0x04, 0x36
        /*0082*/ 	.short	(.L_105 - .L_104)
.L_104:
        /*0084*/ 	.word	0x00000008
.L_105:


//--------------------- .nv.callgraph             --------------------------
	.section	.nv.callgraph,"",@"SHT_CUDA_CALLGRAPH"
	.align	4
	.sectionentsize	8
	.align		4
        /*0000*/ 	.word	0x00000000
	.align		4
        /*0004*/ 	.word	0xffffffff
	.align		4
        /*0008*/ 	.word	0x00000000
	.align		4
        /*000c*/ 	.word	0xfffffffe
	.align		4
        /*0010*/ 	.word	0x00000000
	.align		4
        /*0014*/ 	.word	0xfffffffd
	.align		4
        /*0018*/ 	.word	0x00000000
	.align		4
        /*001c*/ 	.word	0xfffffffc


//--------------------- .text._Z9matrixDotPfS_iiS_ --------------------------
	.section	.text._Z9matrixDotPfS_iiS_,"ax",@progbits
	.align	128
        .global         _Z9matrixDotPfS_iiS_
        .type           _Z9matrixDotPfS_iiS_,@function
        .size           _Z9matrixDotPfS_iiS_,(.L_x_23 - _Z9matrixDotPfS_iiS_)
        .other          _Z9matrixDotPfS_iiS_,@"STO_CUDA_ENTRY STV_DEFAULT"
_Z9matrixDotPfS_iiS_:
.text._Z9matrixDotPfS_iiS_:
[----:B------:R-:W-:Y:S01]  /*0000*/  LDC R1, c[0x0][0x37c] ;  /* 0x0000df00ff017b82 */ /* 0x000fe20000000800 */
[----:B------:R-:W0:Y:S01]  /*0010*/  S2R R9, SR_CTAID.X ;  /* 0x0000000000097919 */ /* 0x000e220000002500 */
[----:B------:R-:W1:Y:S02]  /*0020*/  LDCU.64 UR4, c[0x0][0x390] ;  /* 0x00007200ff0477ac */ /* 0x000e640008000a00 */
[----:B-1----:R-:W-:-:S06]  /*0030*/  UIMAD UR4, UR5, UR4, URZ ;  /* 0x00000004050472a4 */ /* 0x002fcc000f8e02ff */
[----:B0-----:R-:W-:-:S13]  /*0040*/  ISETP.GE.AND P0, PT, R9, UR4, PT ;  /* 0x0000000409007c0c */ /* 0x001fda000bf06270 */
[----:B------:R-:W-:Y:S05]  /*0050*/  @P0 EXIT ;  /* 0x000000000000094d */ /* 0x000fea0003800000 */
[----:B------:R-:W0:Y:S01]  /*0060*/  LDC.64 R2, c[0x0][0x380] ;  /* 0x0000e000ff027b82 */ /* 0x000e220000000a00 */
[----:B------:R-:W1:Y:S07]  /*0070*/  LDCU.64 UR4, c[0x0][0x358] ;  /* 0x00006b00ff0477ac */ /* 0x000e6e0008000a00 */
[----:B------:R-:W2:Y:S08]  /*0080*/  LDC.64 R4, c[0x0][0x388] ;  /* 0x0000e200ff047b82 */ /* 0x000eb00000000a00 */
[----:B------:R-:W3:Y:S01]  /*0090*/  LDC.64 R6, c[0x0][0x398] ;  /* 0x0000e600ff067b82 */ /* 0x000ee20000000a00 */
[----:B0-----:R-:W-:-:S06]  /*00a0*/  IMAD.WIDE.U32 R2, R9, 0x4, R2 ;  /* 0x0000000409027825 */ /* 0x001fcc00078e0002 */
[----:B-1----:R-:W4:Y:S01]  /*00b0*/  LDG.E R2, desc[UR4][R2.64] ;  /* 0x0000000402027981 */ /* 0x002f22000c1e1900 */
[----:B--2---:R-:W-:-:S06]  /*00c0*/  IMAD.WIDE.U32 R4, R9, 0x4, R4 ;  /* 0x0000000409047825 */ /* 0x004fcc00078e0004 */
[----:B------:R-:W4:Y:S01]  /*00d0*/  LDG.E R5, desc[UR4][R4.64] ;  /* 0x0000000404057981 */ /* 0x000f22000c1e1900 */
[----:B---3--:R-:W-:-:S04]  /*00e0*/  IMAD.WIDE.U32 R6, R9, 0x4, R6 ;  /* 0x0000000409067825 */ /* 0x008fc800078e0006 */
[----:B----4-:R-:W-:-:S05]  /*00f0*/  FMUL R9, R2, R5 ;  /* 0x0000000502097220 */ /* 0x010fca0000400000 */
[----:B------:R-:W-:Y:S01]  /*0100*/  STG.E desc[UR4][R6.64], R9 ;  /* 0x0000000906007986 */ /* 0x000fe2000c101904 */
[----:B------:R-:W-:Y:S05]  /*0110*/  EXIT ;  /* 0x000000000000794d */ /* 0x000fea0003800000 */
.L_x_0:
[----:B------:R-:W-:-:S00]  /*0120*/  BRA `(.L_x_0) ;  /* 0xfffffffc00fc7947 */ /* 0x000fc0000383ffff */
[----:B------:R-:W-:-:S00]  /*0130*/  NOP ;  /* 0x0000000000007918 */ /* 0x000fc00000000000 */
        /* <DEDUP_REMOVED lines=12> */
.L_x_23:


//--------------------- .text._Z9matrixDivPfS_iiS_ --------------------------
	.section	.text._Z9matrixDivPfS_iiS_,"ax",@progbits
	.align	128
        .global         _Z9matrixDivPfS_iiS_
        .type           _Z9matrixDivPfS_iiS_,@function
        .size           _Z9matrixDivPfS_iiS_,(.L_x_22 - _Z9matrixDivPfS_iiS_)
        .other          _Z9matrixDivPfS_iiS_,@"STO_CUDA_ENTRY STV_DEFAULT"
_Z9matrixDivPfS_iiS_:
.text._Z9matrixDivPfS_iiS_:
[----:B------:R-:W-:Y:S01]  /*0000*/  LDC R1, c[0x0][0x37c] ;  /* 0x0000df00ff017b82 */ /* 0x000fe20000000800 */
[----:B------:R-:W0:Y:S01]  /*0010*/  S2R R2, SR_CTAID.X ;  /* 0x0000000000027919 */ /* 0x000e220000002500 */
[----:B------:R-:W1:Y:S02]  /*0020*/  LDCU.64 UR4, c[0x0][0x390] ;  /* 0x00007200ff0477ac */ /* 0x000e640008000a00 */
[----:B-1----:R-:W-:-:S06]  /*0030*/  UIMAD UR4, UR5, UR4, URZ ;  /* 0x00000004050472a4 */ /* 0x002fcc000f8e02ff */
[----:B0-----:R-:W-:-:S13]  /*0040*/  ISETP.GE.AND P0, PT, R2, UR4, PT ;  /* 0x0000000402007c0c */ /* 0x001fda000bf06270 */
[----:B------:R-:W-:Y:S05]  /*0050*/  @P0 EXIT ;  /* 0x000000000000094d */ /* 0x000fea0003800000 */
[----:B------:R-:W0:Y:S01]  /*0060*/  LDC.64 R4, c[0x0][0x388] ;  /* 0x0000e200ff047b82 */ /* 0x000e220000000a00 */
[----:B------:R-:W1:Y:S01]  /*0070*/  LDCU.64 UR4, c[0x0][0x358] ;  /* 0x00006b00ff0477ac */ /* 0x000e620008000a00 */
[----:B0-----:R-:W-:-:S05]  /*0080*/  IMAD.WIDE.U32 R4, R2, 0x4, R4 ;  /* 0x0000000402047825 */ /* 0x001fca00078e0004 */
[----:B-1----:R-:W2:Y:S02]  /*0090*/  LDG.E R3, desc[UR4][R4.64] ;  /* 0x0000000404037981 */ /* 0x002ea4000c1e1900 */
[----:B--2---:R-:W-:-:S13]  /*00a0*/  FSETP.NEU.AND P0, PT, R3, RZ, PT ;  /* 0x000000ff0300720b */ /* 0x004fda0003f0d000 */
[----:B------:R-:W0:Y:S01]  /*00b0*/  @!P0 LDC.64 R6, c[0x0][0x398] ;  /* 0x0000e600ff068b82 */ /* 0x000e220000000a00 */
[----:B------:R-:W-:Y:S02]  /*00c0*/  @!P0 IMAD.MOV.U32 R9, RZ, RZ, 0x2edbe6ff ;  /* 0x2edbe6ffff098424 */ /* 0x000fe400078e00ff */
[----:B0-----:R-:W-:-:S05]  /*00d0*/  @!P0 IMAD.WIDE.U32 R6, R2, 0x4, R6 ;  /* 0x0000000402068825 */ /* 0x001fca00078e0006 */
[----:B------:R0:W-:Y:S01]  /*00e0*/  @!P0 STG.E desc[UR4][R6.64], R9 ;  /* 0x0000000906008986 */ /* 0x0001e2000c101904 */
[----:B------:R-:W-:Y:S05]  /*00f0*/  @!P0 EXIT ;  /* 0x000000000000894d */ /* 0x000fea0003800000 */
[----:B------:R-:W1:Y:S02]  /*0100*/  LDC.64 R4, c[0x0][0x380] ;  /* 0x0000e000ff047b82 */ /* 0x000e640000000a00 */
[----:B-1----:R-:W-:-:S05]  /*0110*/  IMAD.WIDE.U32 R4, R2, 0x4, R4 ;  /* 0x0000000402047825 */ /* 0x002fca00078e0004 */
[----:B------:R-:W2:Y:S01]  /*0120*/  LDG.E R0, desc[UR4][R4.64] ;  /* 0x0000000404007981 */ /* 0x000ea2000c1e1900 */
[----:B0-----:R-:W0:Y:S02]  /*0130*/  MUFU.RCP R6, R3 ;  /* 0x0000000300067308 */ /* 0x001e240000001000 */
[----:B0-----:R-:W-:-:S04]  /*0140*/  FFMA R7, -R3, R6, 1 ;  /* 0x3f80000003077423 */ /* 0x001fc80000000106 */
[----:B------:R-:W-:Y:S02]  /*0150*/  FFMA R7, R6, R7, R6 ;  /* 0x0000000706077223 */ /* 0x000fe40000000006 */
[----:B--2---:R-:W0:Y:S02]  /*0160*/  FCHK P0, R0, R3 ;  /* 0x0000000300007302 */ /* 0x004e240000000000 */
[----:B------:R-:W-:-:S04]  /*0170*/  FFMA R6, R0, R7, RZ ;  /* 0x0000000700067223 */ /* 0x000fc800000000ff */
[----:B------:R-:W-:-:S04]  /*0180*/  FFMA R8, -R3, R6, R0 ;  /* 0x0000000603087223 */ /* 0x000fc80000000100 */
[----:B------:R-:W-:Y:S01]  /*0190*/  FFMA R7, R7, R8, R6 ;  /* 0x0000000807077223 */ /* 0x000fe20000000006 */
[----:B0-----:R-:W-:Y:S06]  /*01a0*/  @!P0 BRA `(.L_x_1) ;  /* 0x00000000000c8947 */ /* 0x001fec0003800000 */
[----:B------:R-:W-:-:S07]  /*01b0*/  MOV R4, 0x1d0 ;  /* 0x000001d000047802 */ /* 0x000fce0000000f00 */
[----:B------:R-:W-:Y:S05]  /*01c0*/  CALL.REL.NOINC `($__internal_0_$__cuda_sm3x_div_rn_noftz_f32_slowpath) ;  /* 0x0000000000147944 */ /* 0x000fea0003c00000 */
[----:B------:R-:W-:-:S07]  /*01d0*/  IMAD.MOV.U32 R7, RZ, RZ, R0 ;  /* 0x000000ffff077224 */ /* 0x000fce00078e0000 */
.L_x_1:
[----:B------:R-:W0:Y:S02]  /*01e0*/  LDC.64 R4, c[0x0][0x398] ;  /* 0x0000e600ff047b82 */ /* 0x000e240000000a00 */
[----:B0-----:R-:W-:-:S05]  /*01f0*/  IMAD.WIDE.U32 R4, R2, 0x4, R4 ;  /* 0x0000000402047825 */ /* 0x001fca00078e0004 */
[----:B------:R-:W-:Y:S01]  /*0200*/  STG.E desc[UR4][R4.64], R7 ;  /* 0x0000000704007986 */ /* 0x000fe2000c101904 */
[----:B------:R-:W-:Y:S05]  /*0210*/  EXIT ;  /* 0x000000000000794d */ /* 0x000fea0003800000 */
        .weak           $__internal_0_$__cuda_sm3x_div_rn_noftz_f32_slowpath
        .type           $__internal_0_$__cuda_sm3x_div_rn_noftz_f32_slowpath,@function
        .size           $__internal_0_$__cuda_sm3x_div_rn_noftz_f32_slowpath,(.L_x_22 - $__internal_0_$__cuda_sm3x_div_rn_noftz_f32_slowpath)
$__internal_0_$__cuda_sm3x_div_rn_noftz_f32_slowpath:
[--C-:B------:R-:W-:Y:S01]  /*0220*/  SHF.R.U32.HI R6, RZ, 0x17, R3.reuse ;  /* 0x00000017ff067819 */ /* 0x100fe20000011603 */
[--C-:B------:R-:W-:Y:S01]  /*0230*/  IMAD.MOV.U32 R7, RZ, RZ, R0.reuse ;  /* 0x000000ffff077224 */ /* 0x100fe200078e0000 */
[----:B------:R-:W-:Y:S01]  /*0240*/  SHF.R.U32.HI R5, RZ, 0x17, R0 ;  /* 0x00000017ff057819 */ /* 0x000fe20000011600 */
[----:B------:R-:W-:Y:S01]  /*0250*/  IMAD.MOV.U32 R8, RZ, RZ, R3 ;  /* 0x000000ffff087224 */ /* 0x000fe200078e0003 */
[----:B------:R-:W-:Y:S02]  /*0260*/  LOP3.LUT R6, R6, 0xff, RZ, 0xc0, !PT ;  /* 0x000000ff06067812 */ /* 0x000fe400078ec0ff */
[----:B------:R-:W-:-:S03]  /*0270*/  LOP3.LUT R5, R5, 0xff, RZ, 0xc0, !PT ;  /* 0x000000ff05057812 */ /* 0x000fc600078ec0ff */
[----:B------:R-:W-:Y:S02]  /*0280*/  VIADD R11, R6, 0xffffffff ;  /* 0xffffffff060b7836 */ /* 0x000fe40000000000 */
[----:B------:R-:W-:-:S03]  /*0290*/  VIADD R10, R5, 0xffffffff ;  /* 0xffffffff050a7836 */ /* 0x000fc60000000000 */
[----:B------:R-:W-:-:S04]  /*02a0*/  ISETP.GT.U32.AND P0, PT, R11, 0xfd, PT ;  /* 0x000000fd0b00780c */ /* 0x000fc80003f04070 */
[----:B------:R-:W-:-:S13]  /*02b0*/  ISETP.GT.U32.OR P0, PT, R10, 0xfd, P0 ;  /* 0x000000fd0a00780c */ /* 0x000fda0000704470 */
[----:B------:R-:W-:Y:S01]  /*02c0*/  @!P0 IMAD.MOV.U32 R9, RZ, RZ, RZ ;  /* 0x000000ffff098224 */ /* 0x000fe200078e00ff */
[----:B------:R-:W-:Y:S06]  /*02d0*/  @!P0 BRA `(.L_x_2) ;  /* 0x00000000005c8947 */ /* 0x000fec0003800000 */
[----:B------:R-:W-:Y:S02]  /*02e0*/  FSETP.GTU.FTZ.AND P0, PT, |R0|, +INF , PT ;  /* 0x7f8000000000780b */ /* 0x000fe40003f1c200 */
[----:B------:R-:W-:-:S04]  /*02f0*/  FSETP.GTU.FTZ.AND P1, PT, |R3|, +INF , PT ;  /* 0x7f8000000300780b */ /* 0x000fc80003f3c200 */
[----:B------:R-:W-:-:S13]  /*0300*/  PLOP3.LUT P0, PT, P0, P1, PT, 0xf8, 0x8f ;  /* 0x00000000008f781c */ /* 0x000fda0000703f70 */
[----:B------:R-:W-:Y:S05]  /*0310*/  @P0 BRA `(.L_x_3) ;  /* 0x0000000400440947 */ /* 0x000fea0003800000 */
[----:B------:R-:W-:-:S13]  /*0320*/  LOP3.LUT P0, RZ, R8, 0x7fffffff, R7, 0xc8, !PT ;  /* 0x7fffffff08ff7812 */ /* 0x000fda000780c807 */
[----:B------:R-:W-:Y:S05]  /*0330*/  @!P0 BRA `(.L_x_4) ;  /* 0x0000000400348947 */ /* 0x000fea0003800000 */
[C---:B------:R-:W-:Y:S02]  /*0340*/  FSETP.NEU.FTZ.AND P2, PT, |R0|.reuse, +INF , PT ;  /* 0x7f8000000000780b */ /* 0x040fe40003f5d200 */
[----:B------:R-:W-:Y:S02]  /*0350*/  FSETP.NEU.FTZ.AND P1, PT, |R3|, +INF , PT ;  /* 0x7f8000000300780b */ /* 0x000fe40003f3d200 */
[----:B------:R-:W-:-:S11]  /*0360*/  FSETP.NEU.FTZ.AND P0, PT, |R0|, +INF , PT ;  /* 0x7f8000000000780b */ /* 0x000fd60003f1d200 */
[----:B------:R-:W-:Y:S05]  /*0370*/  @!P1 BRA !P2, `(.L_x_4) ;  /* 0x0000000400249947 */ /* 0x000fea0005000000 */
[----:B------:R-:W-:-:S04]  /*0380*/  LOP3.LUT P2, RZ, R7, 0x7fffffff, RZ, 0xc0, !PT ;  /* 0x7fffffff07ff7812 */ /* 0x000fc8000784c0ff */
[----:B------:R-:W-:-:S13]  /*0390*/  PLOP3.LUT P1, PT, P1, P2, PT, 0x2f, 0xf2 ;  /* 0x0000000000f2781c */ /* 0x000fda0000f24577 */
[----:B------:R-:W-:Y:S05]  /*03a0*/  @P1 BRA `(.L_x_5) ;  /* 0x0000000400101947 */ /* 0x000fea0003800000 */
[----:B------:R-:W-:-:S04]  /*03b0*/  LOP3.LUT P1, RZ, R8, 0x7fffffff, RZ, 0xc0, !PT ;  /* 0x7fffffff08ff7812 */ /* 0x000fc8000782c0ff */
[----:B------:R-:W-:-:S13]  /*03c0*/  PLOP3.LUT P0, PT, P0, P1, PT, 0x2f, 0xf2 ;  /* 0x0000000000f2781c */ /* 0x000fda0000702577 */
[----:B------:R-:W-:Y:S05]  /*03d0*/  @P0 BRA `(.L_x_6) ;  /* 0x0000000000f80947 */ /* 0x000fea0003800000 */
[----:B------:R-:W-:Y:S02]  /*03e0*/  ISETP.GE.AND P0, PT, R10, RZ, PT ;  /* 0x000000ff0a00720c */ /* 0x000fe40003f06270 */
[----:B------:R-:W-:-:S11]  /*03f0*/  ISETP.GE.AND P1, PT, R11, RZ, PT ;  /* 0x000000ff0b00720c */ /* 0x000fd60003f26270 */
[----:B------:R-:W-:Y:S02]  /*0400*/  @P0 IMAD.MOV.U32 R9, RZ, RZ, RZ ;  /* 0x000000ffff090224 */ /* 0x000fe400078e00ff */
[----:B------:R-:W-:Y:S01]  /*0410*/  @!P0 FFMA R7, R0, 1.84467440737095516160e+19, RZ ;  /* 0x5f80000000078823 */ /* 0x000fe200000000ff */
[----:B------:R-:W-:Y:S02]  /*0420*/  @!P0 IMAD.MOV.U32 R9, RZ, RZ, -0x40 ;  /* 0xffffffc0ff098424 */ /* 0x000fe400078e00ff */
[----:B------:R-:W-:Y:S02]  /*0430*/  @!P1 FFMA R8, R3, 1.84467440737095516160e+19, RZ ;  /* 0x5f80000003089823 */ /* 0x000fe400000000ff */
[----:B------:R-:W-:-:S07]  /*0440*/  @!P1 VIADD R9, R9, 0x40 ;  /* 0x0000004009099836 */ /* 0x000fce0000000000 */
.L_x_2:
[----:B------:R-:W-:Y:S01]  /*0450*/  LEA R3, R6, 0xc0800000, 0x17 ;  /* 0xc080000006037811 */ /* 0x000fe200078eb8ff */
[----:B------:R-:W-:-:S04]  /*0460*/  VIADD R5, R5, 0xffffff81 ;  /* 0xffffff8105057836 */ /* 0x000fc80000000000 */
[----:B------:R-:W-:Y:S01]  /*0470*/  IMAD.IADD R3, R8, 0x1, -R3 ;  /* 0x0000000108037824 */ /* 0x000fe200078e0a03 */
[C---:B------:R-:W-:Y:S01]  /*0480*/  IADD3 R6, PT, PT, R5.reuse, 0x7f, -R6 ;  /* 0x0000007f05067810 */ /* 0x040fe20007ffe806 */
[----:B------:R-:W-:Y:S02]  /*0490*/  IMAD R0, R5, -0x800000, R7 ;  /* 0xff80000005007824 */ /* 0x000fe400078e0207 */
[----:B------:R-:W0:Y:S01]  /*04a0*/  MUFU.RCP R8, R3 ;  /* 0x0000000300087308 */ /* 0x000e220000001000 */
[----:B------:R-:W-:Y:S01]  /*04b0*/  FADD.FTZ R11, -R3, -RZ ;  /* 0x800000ff030b7221 */ /* 0x000fe20000010100 */
[----:B------:R-:W-:-:S03]  /*04c0*/  IMAD.IADD R6, R6, 0x1, R9 ;  /* 0x0000000106067824 */ /* 0x000fc600078e0209 */
[----:B0-----:R-:W-:-:S04]  /*04d0*/  FFMA R13, R8, R11, 1 ;  /* 0x3f800000080d7423 */ /* 0x001fc8000000000b */
[----:B------:R-:W-:-:S04]  /*04e0*/  FFMA R10, R8, R13, R8 ;  /* 0x0000000d080a7223 */ /* 0x000fc80000000008 */
[----:B------:R-:W-:-:S04]  /*04f0*/  FFMA R7, R0, R10, RZ ;  /* 0x0000000a00077223 */ /* 0x000fc800000000ff */
[----:B------:R-:W-:-:S04]  /*0500*/  FFMA R8, R11, R7, R0 ;  /* 0x000000070b087223 */ /* 0x000fc80000000000 */
[----:B------:R-:W-:-:S04]  /*0510*/  FFMA R7, R10, R8, R7 ;  /* 0x000000080a077223 */ /* 0x000fc80000000007 */
[----:B------:R-:W-:-:S04]  /*0520*/  FFMA R8, R11, R7, R0 ;  /* 0x000000070b087223 */ /* 0x000fc80000000000 */
[----:B------:R-:W-:-:S05]  /*0530*/  FFMA R0, R10, R8, R7 ;  /* 0x000000080a007223 */ /* 0x000fca0000000007 */
[----:B------:R-:W-:-:S04]  /*0540*/  SHF.R.U32.HI R3, RZ, 0x17, R0 ;  /* 0x00000017ff037819 */ /* 0x000fc80000011600 */
[----:B------:R-:W-:-:S05]  /*0550*/  LOP3.LUT R3, R3, 0xff, RZ, 0xc0, !PT ;  /* 0x000000ff03037812 */ /* 0x000fca00078ec0ff */
[----:B------:R-:W-:-:S04]  /*0560*/  IMAD.IADD R9, R3, 0x1, R6 ;  /* 0x0000000103097824 */ /* 0x000fc800078e0206 */
[----:B------:R-:W-:-:S05]  /*0570*/  VIADD R3, R9, 0xffffffff ;  /* 0xffffffff09037836 */ /* 0x000fca0000000000 */
[----:B------:R-:W-:-:S13]  /*0580*/  ISETP.GE.U32.AND P0, PT, R3, 0xfe, PT ;  /* 0x000000fe0300780c */ /* 0x000fda0003f06070 */
[----:B------:R-:W-:Y:S05]  /*0590*/  @!P0 BRA `(.L_x_7) ;  /* 0x0000000000808947 */ /* 0x000fea0003800000 */
[----:B------:R-:W-:-:S13]  /*05a0*/  ISETP.GT.AND P0, PT, R9, 0xfe, PT ;  /* 0x000000fe0900780c */ /* 0x000fda0003f04270 */
[----:B------:R-:W-:Y:S05]  /*05b0*/  @P0 BRA `(.L_x_8) ;  /* 0x00000000006c0947 */ /* 0x000fea0003800000 */
[----:B------:R-:W-:-:S13]  /*05c0*/  ISETP.GE.AND P0, PT, R9, 0x1, PT ;  /* 0x000000010900780c */ /* 0x000fda0003f06270 */
[----:B------:R-:W-:Y:S05]  /*05d0*/  @P0 BRA `(.L_x_9) ;  /* 0x0000000000980947 */ /* 0x000fea0003800000 */
[----:B------:R-:W-:Y:S02]  /*05e0*/  ISETP.GE.AND P0, PT, R9, -0x18, PT ;  /* 0xffffffe80900780c */ /* 0x000fe40003f06270 */
[----:B------:R-:W-:-:S11]  /*05f0*/  LOP3.LUT R0, R0, 0x80000000, RZ, 0xc0, !PT ;  /* 0x8000000000007812 */ /* 0x000fd600078ec0ff */
[----:B------:R-:W-:Y:S05]  /*0600*/  @!P0 BRA `(.L_x_9) ;  /* 0x00000000008c8947 */ /* 0x000fea0003800000 */
[CCC-:B------:R-:W-:Y:S01]  /*0610*/  FFMA.RZ R3, R10.reuse, R8.reuse, R7.reuse ;  /* 0x000000080a037223 */ /* 0x1c0fe2000000c007 */
[CCC-:B------:R-:W-:Y:S01]  /*0620*/  FFMA.RM R6, R10.reuse, R8.reuse, R7.reuse ;  /* 0x000000080a067223 */ /* 0x1c0fe20000004007 */
[C---:B------:R-:W-:Y:S02]  /*0630*/  ISETP.NE.AND P2, PT, R9.reuse, RZ, PT ;  /* 0x000000ff0900720c */ /* 0x040fe40003f45270 */
[----:B------:R-:W-:Y:S02]  /*0640*/  ISETP.NE.AND P1, PT, R9, RZ, PT ;  /* 0x000000ff0900720c */ /* 0x000fe40003f25270 */
[----:B------:R-:W-:Y:S01]  /*0650*/  LOP3.LUT R5, R3, 0x7fffff, RZ, 0xc0, !PT ;  /* 0x007fffff03057812 */ /* 0x000fe200078ec0ff */
[----:B------:R-:W-:Y:S01]  /*0660*/  FFMA.RP R3, R10, R8, R7 ;  /* 0x000000080a037223 */ /* 0x000fe20000008007 */
[----:B------:R-:W-:Y:S02]  /*0670*/  VIADD R8, R9, 0x20 ;  /* 0x0000002009087836 */ /* 0x000fe40000000000 */
[----:B------:R-:W-:Y:S01]  /*0680*/  LOP3.LUT R5, R5, 0x800000, RZ, 0xfc, !PT ;  /* 0x0080000005057812 */ /* 0x000fe200078efcff */
[----:B------:R-:W-:Y:S01]  /*0690*/  IMAD.MOV R7, RZ, RZ, -R9 ;  /* 0x000000ffff077224 */ /* 0x000fe200078e0a09 */
[----:B------:R-:W-:-:S02]  /*06a0*/  FSETP.NEU.FTZ.AND P0, PT, R3, R6, PT ;  /* 0x000000060300720b */ /* 0x000fc40003f1d000 */
[----:B------:R-:W-:Y:S02]  /*06b0*/  SHF.L.U32 R8, R5, R8, RZ ;  /* 0x0000000805087219 */ /* 0x000fe400000006ff */
[----:B------:R-:W-:Y:S02]  /*06c0*/  SEL R6, R7, RZ, P2 ;  /* 0x000000ff07067207 */ /* 0x000fe40001000000 */
[----:B------:R-:W-:Y:S02]  /*06d0*/  ISETP.NE.AND P1, PT, R8, RZ, P1 ;  /* 0x000000ff0800720c */ /* 0x000fe40000f25270 */
[----:B------:R-:W-:Y:S02]  /*06e0*/  SHF.R.U32.HI R6, RZ, R6, R5 ;  /* 0x00000006ff067219 */ /* 0x000fe40000011605 */
[----:B------:R-:W-:Y:S02]  /*06f0*/  PLOP3.LUT P0, PT, P0, P1, PT, 0xf8, 0x8f ;  /* 0x00000000008f781c */ /* 0x000fe40000703f70 */
[----:B------:R-:W-:-:S02]  /*0700*/  SHF.R.U32.HI R8, RZ, 0x1, R6 ;  /* 0x00000001ff087819 */ /* 0x000fc40000011606 */
[----:B------:R-:W-:-:S04]  /*0710*/  SEL R3, RZ, 0x1, !P0 ;  /* 0x00000001ff037807 */ /* 0x000fc80004000000 */
[----:B------:R-:W-:-:S04]  /*0720*/  LOP3.LUT R3, R3, 0x1, R8, 0xf8, !PT ;  /* 0x0000000103037812 */ /* 0x000fc800078ef808 */
[----:B------:R-:W-:-:S05]  /*0730*/  LOP3.LUT R3, R3, R6, RZ, 0xc0, !PT ;  /* 0x0000000603037212 */ /* 0x000fca00078ec0ff */
[----:B------:R-:W-:-:S05]  /*0740*/  IMAD.IADD R3, R8, 0x1, R3 ;  /* 0x0000000108037824 */ /* 0x000fca00078e0203 */
[----:B------:R-:W-:Y:S01]  /*0750*/  LOP3.LUT R0, R3, R0, RZ, 0xfc, !PT ;  /* 0x0000000003007212 */ /* 0x000fe200078efcff */
[----:B------:R-:W-:Y:S06]  /*0760*/  BRA `(.L_x_9) ;  /* 0x0000000000347947 */ /* 0x000fec0003800000 */
.L_x_8:
[----:B------:R-:W-:-:S04]  /*0770*/  LOP3.LUT R0, R0, 0x80000000, RZ, 0xc0, !PT ;  /* 0x8000000000007812 */ /* 0x000fc800078ec0ff */
[----:B------:R-:W-:Y:S01]  /*0780*/  LOP3.LUT R0, R0, 0x7f800000, RZ, 0xfc, !PT ;  /* 0x7f80000000007812 */ /* 0x000fe200078efcff */
[----:B------:R-:W-:Y:S06]  /*0790*/  BRA `(.L_x_9) ;  /* 0x0000000000287947 */ /* 0x000fec0003800000 */
.L_x_7:
[----:B------:R-:W-:Y:S01]  /*07a0*/  IMAD R0, R6, 0x800000, R0 ;  /* 0x0080000006007824 */ /* 0x000fe200078e0200 */
[----:B------:R-:W-:Y:S06]  /*07b0*/  BRA `(.L_x_9) ;  /* 0x0000000000207947 */ /* 0x000fec0003800000 */
.L_x_6:
[----:B------:R-:W-:-:S04]  /*07c0*/  LOP3.LUT R0, R8, 0x80000000, R7, 0x48, !PT ;  /* 0x8000000008007812 */ /* 0x000fc800078e4807 */
[----:B------:R-:W-:Y:S01]  /*07d0*/  LOP3.LUT R0, R0, 0x7f800000, RZ, 0xfc, !PT ;  /* 0x7f80000000007812 */ /* 0x000fe200078efcff */
[----:B------:R-:W-:Y:S06]  /*07e0*/  BRA `(.L_x_9) ;  /* 0x0000000000147947 */ /* 0x000fec0003800000 */
.L_x_5:
[----:B------:R-:W-:Y:S01]  /*07f0*/  LOP3.LUT R0, R8, 0x80000000, R7, 0x48, !PT ;  /* 0x8000000008007812 */ /* 0x000fe200078e4807 */
[----:B------:R-:W-:Y:S06]  /*0800*/  BRA `(.L_x_9) ;  /* 0x00000000000c7947 */ /* 0x000fec0003800000 */
.L_x_4:
[----:B------:R-:W0:Y:S01]  /*0810*/  MUFU.RSQ R0, -QNAN ;  /* 0xffc0000000007908 */ /* 0x000e220000001400 */
[----:B------:R-:W-:Y:S05]  /*0820*/  BRA `(.L_x_9) ;  /* 0x0000000000047947 */ /* 0x000fea0003800000 */
.L_x_3:
[----:B------:R-:W-:-:S07]  /*0830*/  FADD.FTZ R0, R0, R3 ;  /* 0x0000000300007221 */ /* 0x000fce0000010000 */
.L_x_9:
[----:B------:R-:W-:-:S04]  /*0840*/  IMAD.MOV.U32 R5, RZ, RZ, 0x0 ;  /* 0x00000000ff057424 */ /* 0x000fc800078e00ff */
[----:B0-----:R-:W-:Y:S05]  /*0850*/  RET.REL.NODEC R4 `(_Z9matrixDivPfS_iiS_) ;  /* 0xfffffff404e87950 */ /* 0x001fea0003c3ffff */
.L_x_10:
        /* <DEDUP_REMOVED lines=10> */
.L_x_22:


//--------------------- .text._Z10matrixMultPfiiS_iiS_ii --------------------------
	.section	.text._Z10matrixMultPfiiS_iiS_ii,"ax",@progbits
	.align	128
        .global         _Z10matrixMultPfiiS_iiS_ii
        .type           _Z10matrixMultPfiiS_iiS_ii,@function
        .size           _Z10matrixMultPfiiS_iiS_ii,(.L_x_25 - _Z10matrixMultPfiiS_iiS_ii)
        .other          _Z10matrixMultPfiiS_iiS_ii,@"STO_CUDA_ENTRY STV_DEFAULT"
_Z10matrixMultPfiiS_iiS_ii:
.text._Z10matrixMultPfiiS_iiS_ii:
[----:B------:R-:W-:Y:S01]  /*0000*/  LDC R1, c[0x0][0x37c] ;  /* 0x0000df00ff017b82 */ /* 0x000fe20000000800 */
[----:B------:R-:W0:Y:S07]  /*0010*/  S2R R3, SR_TID.X ;  /* 0x0000000000037919 */ /* 0x000e2e0000002100 */
[----:B------:R-:W1:Y:S01]  /*0020*/  LDC R19, c[0x0][0x364] ;  /* 0x0000d900ff137b82 */ /* 0x000e620000000800 */
[----:B------:R-:W2:Y:S01]  /*0030*/  LDCU UR6, c[0x0][0x388] ;  /* 0x00007100ff0677ac */ /* 0x000ea20008000800 */
[----:B------:R-:W1:Y:S06]  /*0040*/  S2R R2, SR_TID.Y ;  /* 0x0000000000027919 */ /* 0x000e6c0000002200 */
[----:B------:R-:W0:Y:S08]  /*0050*/  S2UR UR5, SR_CTAID.X ;  /* 0x00000000000579c3 */ /* 0x000e300000002500 */
[----:B------:R-:W0:Y:S08]  /*0060*/  LDC R0, c[0x0][0x360] ;  /* 0x0000d800ff007b82 */ /* 0x000e300000000800 */
[----:B------:R-:W1:Y:S08]  /*0070*/  S2UR UR4, SR_CTAID.Y ;  /* 0x00000000000479c3 */ /* 0x000e700000002600 */
[----:B------:R-:W3:Y:S01]  /*0080*/  LDC R17, c[0x0][0x39c] ;  /* 0x0000e700ff117b82 */ /* 0x000ee20000000800 */
[----:B0-----:R-:W-:-:S02]  /*0090*/  IMAD R0, R0, UR5, R3 ;  /* 0x0000000500007c24 */ /* 0x001fc4000f8e0203 */
[----:B-1----:R-:W-:-:S03]  /*00a0*/  IMAD R19, R19, UR4, R2 ;  /* 0x0000000413137c24 */ /* 0x002fc6000f8e0202 */
[----:B---3--:R-:W-:-:S04]  /*00b0*/  ISETP.GE.AND P0, PT, R0, R17, PT ;  /* 0x000000110000720c */ /* 0x008fc80003f06270 */
[----:B--2---:R-:W-:-:S13]  /*00c0*/  ISETP.GE.OR P0, PT, R19, UR6, P0 ;  /* 0x0000000613007c0c */ /* 0x004fda0008706670 */
[----:B------:R-:W-:Y:S05]  /*00d0*/  @P0 EXIT ;  /* 0x000000000000094d */ /* 0x000fea0003800000 */
[----:B------:R-:W0:Y:S01]  /*00e0*/  LDC R16, c[0x0][0x38c] ;  /* 0x0000e300ff107b82 */ /* 0x000e220000000800 */
[----:B------:R-:W1:Y:S01]  /*00f0*/  LDCU.64 UR4, c[0x0][0x358] ;  /* 0x00006b00ff0477ac */ /* 0x000e620008000a00 */
[----:B------:R-:W-:Y:S01]  /*0100*/  HFMA2 R24, -RZ, RZ, 0, 0 ;  /* 0x00000000ff187431 */ /* 0x000fe200000001ff */
[----:B0-----:R-:W-:-:S13]  /*0110*/  ISETP.GE.AND P0, PT, R16, 0x1, PT ;  /* 0x000000011000780c */ /* 0x001fda0003f06270 */
[----:B-1----:R-:W-:Y:S05]  /*0120*/  @!P0 BRA `(.L_x_11) ;  /* 0x0000000400e08947 */ /* 0x002fea0003800000 */
[C---:B------:R-:W-:Y:S01]  /*0130*/  ISETP.GE.U32.AND P1, PT, R16.reuse, 0x8, PT ;  /* 0x000000081000780c */ /* 0x040fe20003f26070 */
[----:B------:R-:W-:Y:S01]  /*0140*/  IMAD R20, R19, R16, RZ ;  /* 0x0000001013147224 */ /* 0x000fe200078e02ff */
[----:B------:R-:W-:Y:S02]  /*0150*/  LOP3.LUT R27, R16, 0x7, RZ, 0xc0, !PT ;  /* 0x00000007101b7812 */ /* 0x000fe400078ec0ff */
[----:B------:R-:W-:Y:S02]  /*0160*/  MOV R24, RZ ;  /* 0x000000ff00187202 */ /* 0x000fe40000000f00 */
[----:B------:R-:W-:Y:S02]  /*0170*/  ISETP.NE.AND P0, PT, R27, RZ, PT ;  /* 0x000000ff1b00720c */ /* 0x000fe40003f05270 */
[----:B------:R-:W-:-:S05]  /*0180*/  MOV R21, RZ ;  /* 0x000000ff00157202 */ /* 0x000fca0000000f00 */
[----:B------:R-:W-:Y:S06]  /*0190*/  @!P1 BRA `(.L_x_12) ;  /* 0x0000000000c49947 */ /* 0x000fec0003800000 */
[----:B------:R-:W0:Y:S01]  /*01a0*/  LDC.64 R2, c[0x0][0x380] ;  /* 0x0000e000ff027b82 */ /* 0x000e220000000a00 */
[----:B------:R-:W-:Y:S02]  /*01b0*/  LOP3.LUT R21, R16, 0x7ffffff8, RZ, 0xc0, !PT ;  /* 0x7ffffff810157812 */ /* 0x000fe400078ec0ff */
[----:B------:R-:W-:Y:S02]  /*01c0*/  MOV R24, RZ ;  /* 0x000000ff00187202 */ /* 0x000fe40000000f00 */
[----:B------:R-:W-:Y:S02]  /*01d0*/  MOV R18, R0 ;  /* 0x0000000000127202 */ /* 0x000fe40000000f00 */
[----:B------:R-:W-:Y:S01]  /*01e0*/  IADD3 R22, PT, PT, -R21, RZ, RZ ;  /* 0x000000ff15167210 */ /* 0x000fe20007ffe1ff */
[----:B0-----:R-:W-:-:S03]  /*01f0*/  IMAD.WIDE.U32 R2, R20, 0x4, R2 ;  /* 0x0000000414027825 */ /* 0x001fc600078e0002 */
[----:B------:R-:W-:-:S04]  /*0200*/  IADD3 R4, P1, PT, R2, 0x10, RZ ;  /* 0x0000001002047810 */ /* 0x000fc80007f3e0ff */
[----:B------:R-:W-:-:S09]  /*0210*/  IADD3.X R5, PT, PT, RZ, R3, RZ, P1, !PT ;  /* 0x00000003ff057210 */ /* 0x000fd20000ffe4ff */
.L_x_13:
[----:B------:R-:W0:Y:S01]  /*0220*/  LDC.64 R14, c[0x0][0x390] ;  /* 0x0000e400ff0e7b82 */ /* 0x000e220000000a00 */
[----:B------:R-:W-:Y:S02]  /*0230*/  MOV R2, R4 ;  /* 0x0000000400027202 */ /* 0x000fe40000000f00 */
[----:B------:R-:W-:-:S05]  /*0240*/  MOV R3, R5 ;  /* 0x0000000500037202 */ /* 0x000fca0000000f00 */
[----:B------:R-:W2:Y:S04]  /*0250*/  LDG.E R25, desc[UR4][R2.64+-0x10] ;  /* 0xfffff00402197981 */ /* 0x000ea8000c1e1900 */
[----:B------:R-:W3:Y:S04]  /*0260*/  LDG.E R23, desc[UR4][R2.64+-0xc] ;  /* 0xfffff40402177981 */ /* 0x000ee8000c1e1900 */
[----:B------:R-:W4:Y:S04]  /*0270*/  LDG.E R29, desc[UR4][R2.64+-0x8] ;  /* 0xfffff804021d7981 */ /* 0x000f28000c1e1900 */
[----:B------:R-:W5:Y:S01]  /*0280*/  LDG.E R28, desc[UR4][R2.64+-0x4] ;  /* 0xfffffc04021c7981 */ /* 0x000f62000c1e1900 */
[----:B0-----:R-:W-:-:S05]  /*0290*/  IMAD.WIDE R14, R18, 0x4, R14 ;  /* 0x00000004120e7825 */ /* 0x001fca00078e020e */
[----:B------:R0:W2:Y:S01]  /*02a0*/  LDG.E R26, desc[UR4][R14.64] ;  /* 0x000000040e1a7981 */ /* 0x0000a2000c1e1900 */
[----:B------:R-:W-:-:S04]  /*02b0*/  IMAD.WIDE R12, R17, 0x4, R14 ;  /* 0x00000004110c7825 */ /* 0x000fc800078e020e */
[C---:B------:R-:W-:Y:S02]  /*02c0*/  IMAD.WIDE R4, R17.reuse, 0x4, R12 ;  /* 0x0000000411047825 */ /* 0x040fe400078e020c */
[----:B------:R-:W3:Y:S02]  /*02d0*/  LDG.E R12, desc[UR4][R12.64] ;  /* 0x000000040c0c7981 */ /* 0x000ee4000c1e1900 */
[C---:B------:R-:W-:Y:S02]  /*02e0*/  IMAD.WIDE R8, R17.reuse, 0x4, R4 ;  /* 0x0000000411087825 */ /* 0x040fe400078e0204 */
[----:B------:R-:W4:Y:S02]  /*02f0*/  LDG.E R4, desc[UR4][R4.64] ;  /* 0x0000000404047981 */ /* 0x000f24000c1e1900 */
[C---:B------:R-:W-:Y:S02]  /*0300*/  IMAD.WIDE R6, R17.reuse, 0x4, R8 ;  /* 0x0000000411067825 */ /* 0x040fe400078e0208 */
[----:B------:R-:W5:Y:S02]  /*0310*/  LDG.E R8, desc[UR4][R8.64] ;  /* 0x0000000408087981 */ /* 0x000f64000c1e1900 */
[----:B------:R-:W-:-:S02]  /*0320*/  IMAD.WIDE R10, R17, 0x4, R6 ;  /* 0x00000004110a7825 */ /* 0x000fc400078e0206 */
[----:B------:R-:W5:Y:S04]  /*0330*/  LDG.E R5, desc[UR4][R2.64] ;  /* 0x0000000402057981 */ /* 0x000f68000c1e1900 */
[----:B------:R-:W5:Y:S01]  /*0340*/  LDG.E R6, desc[UR4][R6.64] ;  /* 0x0000000406067981 */ /* 0x000f62000c1e1900 */
[----:B0-----:R-:W-:-:S03]  /*0350*/  IMAD.WIDE R14, R17, 0x4, R10 ;  /* 0x00000004110e7825 */ /* 0x001fc600078e020a */
[----:B------:R-:W5:Y:S04]  /*0360*/  LDG.E R10, desc[UR4][R10.64] ;  /* 0x000000040a0a7981 */ /* 0x000f68000c1e1900 */
[----:B------:R-:W5:Y:S04]  /*0370*/  LDG.E R13, desc[UR4][R14.64] ;  /* 0x000000040e0d7981 */ /* 0x000f68000c1e1900 */
[----:B------:R-:W5:Y:S04]  /*0380*/  LDG.E R7, desc[UR4][R2.64+0x4] ;  /* 0x0000040402077981 */ /* 0x000f68000c1e1900 */
[----:B------:R-:W5:Y:S01]  /*0390*/  LDG.E R9, desc[UR4][R2.64+0xc] ;  /* 0x00000c0402097981 */ /* 0x000f62000c1e1900 */
[----:B--2---:R-:W-:Y:S01]  /*03a0*/  FFMA R26, R25, R26, R24 ;  /* 0x0000001a191a7223 */ /* 0x004fe20000000018 */
[----:B------:R-:W-:-:S02]  /*03b0*/  IMAD.WIDE R24, R17, 0x4, R14 ;  /* 0x0000000411187825 */ /* 0x000fc400078e020e */
[----:B------:R-:W2:Y:S04]  /*03c0*/  LDG.E R14, desc[UR4][R2.64+0x8] ;  /* 0x00000804020e7981 */ /* 0x000ea8000c1e1900 */
[----:B------:R-:W2:Y:S01]  /*03d0*/  LDG.E R24, desc[UR4][R24.64] ;  /* 0x0000000418187981 */ /* 0x000ea2000c1e1900 */
[----:B---3--:R-:W-:Y:S01]  /*03e0*/  FFMA R12, R23, R12, R26 ;  /* 0x0000000c170c7223 */ /* 0x008fe2000000001a */
[----:B------:R-:W-:-:S03]  /*03f0*/  IADD3 R22, PT, PT, R22, 0x8, RZ ;  /* 0x0000000816167810 */ /* 0x000fc60007ffe0ff */
[----:B----4-:R-:W-:Y:S01]  /*0400*/  FFMA R29, R29, R4, R12 ;  /* 0x000000041d1d7223 */ /* 0x010fe2000000000c */
[----:B------:R-:W-:-:S03]  /*0410*/  ISETP.NE.AND P1, PT, R22, RZ, PT ;  /* 0x000000ff1600720c */ /* 0x000fc60003f25270 */
[----:B-----5:R-:W-:Y:S01]  /*0420*/  FFMA R8, R28, R8, R29 ;  /* 0x000000081c087223 */ /* 0x020fe2000000001d */
[----:B------:R-:W-:-:S03]  /*0430*/  IADD3 R4, P2, PT, R2, 0x20, RZ ;  /* 0x0000002002047810 */ /* 0x000fc60007f5e0ff */
[----:B------:R-:W-:Y:S01]  /*0440*/  FFMA R6, R5, R6, R8 ;  /* 0x0000000605067223 */ /* 0x000fe20000000008 */
[----:B------:R-:W-:Y:S02]  /*0450*/  IADD3.X R5, PT, PT, RZ, R3, RZ, P2, !PT ;  /* 0x00000003ff057210 */ /* 0x000fe400017fe4ff */
[----:B------:R-:W-:Y:S01]  /*0460*/  LEA R18, R17, R18, 0x3 ;  /* 0x0000001211127211 */ /* 0x000fe200078e18ff */
[----:B------:R-:W-:-:S04]  /*0470*/  FFMA R7, R7, R10, R6 ;  /* 0x0000000a07077223 */ /* 0x000fc80000000006 */
[----:B--2---:R-:W-:-:S04]  /*0480*/  FFMA R14, R14, R13, R7 ;  /* 0x0000000d0e0e7223 */ /* 0x004fc80000000007 */
[----:B------:R-:W-:Y:S01]  /*0490*/  FFMA R24, R9, R24, R14 ;  /* 0x0000001809187223 */ /* 0x000fe2000000000e */
[----:B------:R-:W-:Y:S06]  /*04a0*/  @P1 BRA `(.L_x_13) ;  /* 0xfffffffc005c1947 */ /* 0x000fec000383ffff */
.L_x_12:
[----:B------:R-:W-:Y:S05]  /*04b0*/  @!P0 BRA `(.L_x_11) ;  /* 0x0000000000fc8947 */ /* 0x000fea0003800000 */
[----:B------:R-:W-:Y:S02]  /*04c0*/  ISETP.GE.U32.AND P1, PT, R27, 0x4, PT ;  /* 0x000000041b00780c */ /* 0x000fe40003f26070 */
[----:B------:R-:W-:-:S04]  /*04d0*/  LOP3.LUT R14, R16, 0x3, RZ, 0xc0, !PT ;  /* 0x00000003100e7812 */ /* 0x000fc800078ec0ff */
[----:B------:R-:W-:-:S07]  /*04e0*/  ISETP.NE.AND P0, PT, R14, RZ, PT ;  /* 0x000000ff0e00720c */ /* 0x000fce0003f05270 */
[----:B------:R-:W-:Y:S06]  /*04f0*/  @!P1 BRA `(.L_x_14) ;  /* 0x00000000006c9947 */ /* 0x000fec0003800000 */
[----:B------:R-:W0:Y:S01]  /*0500*/  LDC.64 R4, c[0x0][0x390] ;  /* 0x0000e400ff047b82 */ /* 0x000e220000000a00 */
[----:B------:R-:W1:Y:S01]  /*0510*/  LDCU.64 UR6, c[0x0][0x380] ;  /* 0x00007000ff0677ac */ /* 0x000e620008000a00 */
[----:B------:R-:W-:Y:S01]  /*0520*/  IMAD R7, R21, R17, R0 ;  /* 0x0000001115077224 */ /* 0x000fe200078e0200 */
[CC--:B------:R-:W-:Y:S02]  /*0530*/  IADD3 R3, PT, PT, R20.reuse, R21.reuse, RZ ;  /* 0x0000001514037210 */ /* 0x0c0fe40007ffe0ff */
[----:B------:R-:W-:-:S03]  /*0540*/  IADD3 R8, P1, PT, R20, R21, RZ ;  /* 0x0000001514087210 */ /* 0x000fc60007f3e0ff */
[----:B------:R-:W2:Y:S01]  /*0550*/  LDC.64 R12, c[0x0][0x380] ;  /* 0x0000e000ff0c7b82 */ /* 0x000ea20000000a00 */
[----:B0-----:R-:W-:-:S04]  /*0560*/  IMAD.WIDE R4, R7, 0x4, R4 ;  /* 0x0000000407047825 */ /* 0x001fc800078e0204 */
[----:B------:R-:W-:Y:S02]  /*0570*/  IMAD.WIDE R6, R17, 0x4, R4 ;  /* 0x0000000411067825 */ /* 0x000fe400078e0204 */
[----:B------:R-:W3:Y:S02]  /*0580*/  LDG.E R4, desc[UR4][R4.64] ;  /* 0x0000000404047981 */ /* 0x000ee4000c1e1900 */
[----:B--2---:R-:W-:Y:S01]  /*0590*/  IMAD.WIDE.U32 R12, R3, 0x4, R12 ;  /* 0x00000004030c7825 */ /* 0x004fe200078e000c */
[----:B------:R-:W-:Y:S02]  /*05a0*/  IADD3.X R3, PT, PT, RZ, RZ, RZ, P1, !PT ;  /* 0x000000ffff037210 */ /* 0x000fe40000ffe4ff */
[----:B-1----:R-:W-:-:S03]  /*05b0*/  LEA R2, P1, R8, UR6, 0x2 ;  /* 0x0000000608027c11 */ /* 0x002fc6000f8210ff */
[----:B------:R-:W3:Y:S01]  /*05c0*/  LDG.E R13, desc[UR4][R12.64] ;  /* 0x000000040c0d7981 */ /* 0x000ee2000c1e1900 */
[----:B------:R-:W-:Y:S01]  /*05d0*/  LEA.HI.X R3, R8, UR7, R3, 0x2, P1 ;  /* 0x0000000708037c11 */ /* 0x000fe200088f1403 */
[C---:B------:R-:W-:Y:S02]  /*05e0*/  IMAD.WIDE R8, R17.reuse, 0x4, R6 ;  /* 0x0000000411087825 */ /* 0x040fe400078e0206 */
[----:B------:R-:W2:Y:S04]  /*05f0*/  LDG.E R6, desc[UR4][R6.64] ;  /* 0x0000000406067981 */ /* 0x000ea8000c1e1900 */
[----:B------:R-:W2:Y:S01]  /*0600*/  LDG.E R15, desc[UR4][R2.64+0x4] ;  /* 0x00000404020f7981 */ /* 0x000ea2000c1e1900 */
[----:B------:R-:W-:-:S03]  /*0610*/  IMAD.WIDE R10, R17, 0x4, R8 ;  /* 0x00000004110a7825 */ /* 0x000fc600078e0208 */
[----:B------:R-:W4:Y:S04]  /*0620*/  LDG.E R22, desc[UR4][R8.64] ;  /* 0x0000000408167981 */ /* 0x000f28000c1e1900 */
[----:B------:R-:W4:Y:S04]  /*0630*/  LDG.E R18, desc[UR4][R2.64+0x8] ;  /* 0x0000080402127981 */ /* 0x000f28000c1e1900 */
[----:B------:R-:W5:Y:S04]  /*0640*/  LDG.E R26, desc[UR4][R2.64+0xc] ;  /* 0x00000c04021a7981 */ /* 0x000f68000c1e1900 */
[----:B------:R-:W5:Y:S01]  /*0650*/  LDG.E R10, desc[UR4][R10.64] ;  /* 0x000000040a0a7981 */ /* 0x000f62000c1e1900 */
[----:B------:R-:W-:Y:S01]  /*0660*/  IADD3 R21, PT, PT, R21, 0x4, RZ ;  /* 0x0000000415157810 */ /* 0x000fe20007ffe0ff */
[----:B---3--:R-:W-:-:S04]  /*0670*/  FFMA R24, R13, R4, R24 ;  /* 0x000000040d187223 */ /* 0x008fc80000000018 */
[----:B--2---:R-:W-:-:S04]  /*0680*/  FFMA R15, R15, R6, R24 ;  /* 0x000000060f0f7223 */ /* 0x004fc80000000018 */
[----:B----4-:R-:W-:-:S04]  /*0690*/  FFMA R15, R18, R22, R15 ;  /* 0x00000016120f7223 */ /* 0x010fc8000000000f */
[----:B-----5:R-:W-:-:S07]  /*06a0*/  FFMA R24, R26, R10, R15 ;  /* 0x0000000a1a187223 */ /* 0x020fce000000000f */
.L_x_14:
[----:B------:R-:W-:Y:S05]  /*06b0*/  @!P0 BRA `(.L_x_11) ;  /* 0x00000000007c8947 */ /* 0x000fea0003800000 */
[----:B------:R-:W-:Y:S02]  /*06c0*/  ISETP.NE.AND P1, PT, R14, 0x1, PT ;  /* 0x000000010e00780c */ /* 0x000fe40003f25270 */
[----:B------:R-:W-:-:S04]  /*06d0*/  LOP3.LUT R16, R16, 0x1, RZ, 0xc0, !PT ;  /* 0x0000000110107812 */ /* 0x000fc800078ec0ff */
[----:B------:R-:W-:-:S07]  /*06e0*/  ISETP.NE.U32.AND P0, PT, R16, 0x1, PT ;  /* 0x000000011000780c */ /* 0x000fce0003f05070 */
[----:B------:R-:W0:Y:S01]  /*06f0*/  @P1 LDC.64 R10, c[0x0][0x380] ;  /* 0x0000e000ff0a1b82 */ /* 0x000e220000000a00 */
[CC--:B------:R-:W-:Y:S02]  /*0700*/  @P1 IADD3 R13, PT, PT, R20.reuse, R21.reuse, RZ ;  /* 0x00000015140d1210 */ /* 0x0c0fe40007ffe0ff */
[----:B------:R-:W-:-:S04]  /*0710*/  @P1 IADD3 R12, P2, PT, R20, R21, RZ ;  /* 0x00000015140c1210 */ /* 0x000fc80007f5e0ff */
[----:B------:R-:W-:Y:S01]  /*0720*/  @P1 IADD3.X R14, PT, PT, RZ, RZ, RZ, P2, !PT ;  /* 0x000000ffff0e1210 */ /* 0x000fe200017fe4ff */
[----:B------:R-:W1:Y:S08]  /*0730*/  @P1 LDC.64 R8, c[0x0][0x390] ;  /* 0x0000e400ff081b82 */ /* 0x000e700000000a00 */
[----:B------:R-:W2:Y:S08]  /*0740*/  @P1 LDC.64 R6, c[0x0][0x380] ;  /* 0x0000e000ff061b82 */ /* 0x000eb00000000a00 */
[----:B------:R-:W3:Y:S01]  /*0750*/  @!P0 LDC.64 R4, c[0x0][0x380] ;  /* 0x0000e000ff048b82 */ /* 0x000ee20000000a00 */
[----:B0-----:R-:W-:-:S04]  /*0760*/  @P1 IMAD.WIDE.U32 R10, R13, 0x4, R10 ;  /* 0x000000040d0a1825 */ /* 0x001fc800078e000a */
[C---:B------:R-:W-:Y:S01]  /*0770*/  @P1 IMAD R13, R21.reuse, R17, R0 ;  /* 0x00000011150d1224 */ /* 0x040fe200078e0200 */
[----:B------:R-:W-:Y:S01]  /*0780*/  @P1 IADD3 R21, PT, PT, R21, 0x2, RZ ;  /* 0x0000000215151810 */ /* 0x000fe20007ffe0ff */
[----:B------:R-:W4:Y:S01]  /*0790*/  @P1 LDG.E R11, desc[UR4][R10.64] ;  /* 0x000000040a0b1981 */ /* 0x000f22000c1e1900 */
[----:B------:R-:W0:Y:S01]  /*07a0*/  @!P0 LDC.64 R2, c[0x0][0x390] ;  /* 0x0000e400ff028b82 */ /* 0x000e220000000a00 */
[----:B-1----:R-:W-:Y:S01]  /*07b0*/  @P1 IMAD.WIDE R8, R13, 0x4, R8 ;  /* 0x000000040d081825 */ /* 0x002fe200078e0208 */
[----:B------:R-:W-:Y:S02]  /*07c0*/  @!P0 IADD3 R15, PT, PT, R20, R21, RZ ;  /* 0x00000015140f8210 */ /* 0x000fe40007ffe0ff */
[----:B--2---:R-:W-:Y:S01]  /*07d0*/  @P1 LEA R6, P2, R12, R6, 0x2 ;  /* 0x000000060c061211 */ /* 0x004fe200078410ff */
[----:B------:R-:W-:-:S03]  /*07e0*/  @!P0 IMAD R21, R21, R17, R0 ;  /* 0x0000001115158224 */ /* 0x000fc600078e0200 */
[----:B------:R-:W-:Y:S01]  /*07f0*/  @P1 LEA.HI.X R7, R12, R7, R14, 0x2, P2 ;  /* 0x000000070c071211 */ /* 0x000fe200010f140e */
[----:B------:R-:W-:Y:S01]  /*0800*/  @P1 IMAD.WIDE R12, R17, 0x4, R8 ;  /* 0x00000004110c1825 */ /* 0x000fe200078e0208 */
[----:B------:R-:W4:Y:S03]  /*0810*/  @P1 LDG.E R14, desc[UR4][R8.64] ;  /* 0x00000004080e1981 */ /* 0x000f26000c1e1900 */
[----:B---3--:R-:W-:Y:S01]  /*0820*/  @!P0 IMAD.WIDE.U32 R4, R15, 0x4, R4 ;  /* 0x000000040f048825 */ /* 0x008fe200078e0004 */
[----:B------:R-:W2:Y:S04]  /*0830*/  @P1 LDG.E R6, desc[UR4][R6.64+0x4] ;  /* 0x0000040406061981 */ /* 0x000ea8000c1e1900 */
[----:B------:R-:W2:Y:S01]  /*0840*/  @P1 LDG.E R12, desc[UR4][R12.64] ;  /* 0x000000040c0c1981 */ /* 0x000ea2000c1e1900 */
[----:B0-----:R-:W-:-:S03]  /*0850*/  @!P0 IMAD.WIDE R2, R21, 0x4, R2 ;  /* 0x0000000415028825 */ /* 0x001fc600078e0202 */
[----:B------:R-:W3:Y:S04]  /*0860*/  @!P0 LDG.E R5, desc[UR4][R4.64] ;  /* 0x0000000404058981 */ /* 0x000ee8000c1e1900 */
[----:B------:R-:W3:Y:S01]  /*0870*/  @!P0 LDG.E R2, desc[UR4][R2.64] ;  /* 0x0000000402028981 */ /* 0x000ee2000c1e1900 */
[----:B----4-:R-:W-:-:S04]  /*0880*/  @P1 FFMA R11, R11, R14, R24 ;  /* 0x0000000e0b0b1223 */ /* 0x010fc80000000018 */
[----:B--2---:R-:W-:-:S04]  /*0890*/  @P1 FFMA R24, R6, R12, R11 ;  /* 0x0000000c06181223 */ /* 0x004fc8000000000b */
[----:B---3--:R-:W-:-:S07]  /*08a0*/  @!P0 FFMA R24, R5, R2, R24 ;  /* 0x0000000205188223 */ /* 0x008fce0000000018 */
.L_x_11:
[----:B------:R-:W0:Y:S01]  /*08b0*/  LDC.64 R2, c[0x0][0x3a0] ;  /* 0x0000e800ff027b82 */ /* 0x000e220000000a00 */
[----:B------:R-:W1:Y:S02]  /*08c0*/  LDCU UR6, c[0x0][0x3ac] ;  /* 0x00007580ff0677ac */ /* 0x000e640008000800 */
[----:B-1----:R-:W-:-:S04]  /*08d0*/  IMAD R19, R19, UR6, R0 ;  /* 0x0000000613137c24 */ /* 0x002fc8000f8e0200 */
[----:B0-----:R-:W-:-:S05]  /*08e0*/  IMAD.WIDE R2, R19, 0x4, R2 ;  /* 0x0000000413027825 */ /* 0x001fca00078e0202 */
[----:B------:R-:W-:Y:S01]  /*08f0*/  STG.E desc[UR4][R2.64], R24 ;  /* 0x0000001802007986 */ /* 0x000fe2000c101904 */
[----:B------:R-:W-:Y:S05]  /*0900*/  EXIT ;  /* 0x000000000000794d */ /* 0x000fea0003800000 */
.L_x_15:
        /* <DEDUP_REMOVED lines=15> */
.L_x_25:


//--------------------- .text._Z9transposePfiiS_  --------------------------
	.section	.text._Z9transposePfiiS_,"ax",@progbits
	.align	128
        .global         _Z9transposePfiiS_
        .type           _Z9transposePfiiS_,@function
        .size           _Z9transposePfiiS_,(.L_x_26 - _Z9transposePfiiS_)
        .other          _Z9transposePfiiS_,@"STO_CUDA_ENTRY STV_DEFAULT"
_Z9transposePfiiS_:
.text._Z9transposePfiiS_:
[----:B------:R-:W-:Y:S08]  /*0000*/  LDC R1, c[0x0][0x37c] ;  /* 0x0000df00ff017b82 */ /* 0x000ff00000000800 */
[----:B------:R-:W0:Y:S08]  /*0010*/  LDC.64 R2, c[0x0][0x388] ;  /* 0x0000e200ff027b82 */ /* 0x000e300000000a00 */
[----:B------:R-:W1:Y:S01]  /*0020*/  S2UR UR4, SR_CTAID.X ;  /* 0x00000000000479c3 */ /* 0x000e620000002500 */
[----:B0-----:R-:W-:-:S04]  /*0030*/  ISETP.GE.AND P0, PT, R3, 0x1, PT ;  /* 0x000000010300780c */ /* 0x001fc80003f06270 */
[----:B-1----:R-:W-:-:S13]  /*0040*/  ISETP.LE.OR P0, PT, R2, UR4, !P0 ;  /* 0x0000000402007c0c */ /* 0x002fda000c703670 */
[----:B------:R-:W-:Y:S05]  /*0050*/  @P0 EXIT ;  /* 0x000000000000094d */ /* 0x000fea0003800000 */
[C---:B------:R-:W-:Y:S01]  /*0060*/  ISETP.GE.U32.AND P1, PT, R3.reuse, 0x10, PT ;  /* 0x000000100300780c */ /* 0x040fe20003f26070 */
[----:B------:R-:W0:Y:S01]  /*0070*/  LDCU.64 UR6, c[0x0][0x358] ;  /* 0x00006b00ff0677ac */ /* 0x000e220008000a00 */
[C---:B------:R-:W-:Y:S01]  /*0080*/  LOP3.LUT R8, R3.reuse, 0xf, RZ, 0xc0, !PT ;  /* 0x0000000f03087812 */ /* 0x040fe200078ec0ff */
[----:B------:R-:W-:Y:S02]  /*0090*/  IMAD R0, R3, UR4, RZ ;  /* 0x0000000403007c24 */ /* 0x000fe4000f8e02ff */
[----:B------:R-:W-:Y:S01]  /*00a0*/  HFMA2 R5, -RZ, RZ, 0, 0 ;  /* 0x00000000ff057431 */ /* 0x000fe200000001ff */
[----:B------:R-:W-:-:S07]  /*00b0*/  ISETP.NE.AND P0, PT, R8, RZ, PT ;  /* 0x000000ff0800720c */ /* 0x000fce0003f05270 */
[----:B------:R-:W-:Y:S06]  /*00c0*/  @!P1 BRA `(.L_x_16) ;  /* 0x0000000400009947 */ /* 0x000fec0003800000 */
[----:B------:R-:W1:Y:S01]  /*00d0*/  LDC.64 R6, c[0x0][0x380] ;  /* 0x0000e000ff067b82 */ /* 0x000e620000000a00 */
[----:B------:R-:W-:Y:S02]  /*00e0*/  LOP3.LUT R5, R3, 0x7ffffff0, RZ, 0xc0, !PT ;  /* 0x7ffffff003057812 */ /* 0x000fe400078ec0ff */
[----:B------:R-:W-:Y:S02]  /*00f0*/  MOV R9, UR4 ;  /* 0x0000000400097c02 */ /* 0x000fe40008000f00 */
[----:B------:R-:W-:Y:S01]  /*0100*/  IADD3 R4, PT, PT, -R5, RZ, RZ ;  /* 0x000000ff05047210 */ /* 0x000fe20007ffe1ff */
[----:B-1----:R-:W-:-:S03]  /*0110*/  IMAD.WIDE.U32 R6, R0, 0x4, R6 ;  /* 0x0000000400067825 */ /* 0x002fc600078e0006 */
[----:B------:R-:W-:-:S04]  /*0120*/  IADD3 R10, P1, PT, R6, 0x20, RZ ;  /* 0x00000020060a7810 */ /* 0x000fc80007f3e0ff */
[----:B------:R-:W-:-:S09]  /*0130*/  IADD3.X R11, PT, PT, RZ, R7, RZ, P1, !PT ;  /* 0x00000007ff0b7210 */ /* 0x000fd20000ffe4ff */
.L_x_17:
[----:B------:R-:W-:Y:S01]  /*0140*/  IMAD.MOV.U32 R6, RZ, RZ, R10 ;  /* 0x000000ffff067224 */ /* 0x000fe200078e000a */
[----:B------:R-:W-:Y:S02]  /*0150*/  MOV R7, R11 ;  /* 0x0000000b00077202 */ /* 0x000fe40000000f00 */
[----:B-1----:R-:W1:Y:S03]  /*0160*/  LDC.64 R10, c[0x0][0x390] ;  /* 0x0000e400ff0a7b82 */ /* 0x002e660000000a00 */
[----:B0-----:R-:W2:Y:S01]  /*0170*/  LDG.E R19, desc[UR6][R6.64+-0x20] ;  /* 0xffffe00606137981 */ /* 0x001ea2000c1e1900 */
[----:B-1----:R-:W-:-:S05]  /*0180*/  IMAD.WIDE R10, R9, 0x4, R10 ;  /* 0x00000004090a7825 */ /* 0x002fca00078e020a */
[----:B--2---:R0:W-:Y:S04]  /*0190*/  STG.E desc[UR6][R10.64], R19 ;  /* 0x000000130a007986 */ /* 0x0041e8000c101906 */
[----:B------:R-:W2:Y:S01]  /*01a0*/  LDG.E R21, desc[UR6][R6.64+-0x1c] ;  /* 0xffffe40606157981 */ /* 0x000ea2000c1e1900 */
[----:B------:R-:W-:-:S05]  /*01b0*/  IMAD.WIDE R12, R2, 0x4, R10 ;  /* 0x00000004020c7825 */ /* 0x000fca00078e020a */
[----:B--2---:R1:W-:Y:S04]  /*01c0*/  STG.E desc[UR6][R12.64], R21 ;  /* 0x000000150c007986 */ /* 0x0043e8000c101906 */
[----:B------:R-:W2:Y:S01]  /*01d0*/  LDG.E R23, desc[UR6][R6.64+-0x18] ;  /* 0xffffe80606177981 */ /* 0x000ea2000c1e1900 */
[----:B------:R-:W-:-:S05]  /*01e0*/  IMAD.WIDE R14, R2, 0x4, R12 ;  /* 0x00000004020e7825 */ /* 0x000fca00078e020c */
[----:B--2---:R2:W-:Y:S04]  /*01f0*/  STG.E desc[UR6][R14.64], R23 ;  /* 0x000000170e007986 */ /* 0x0045e8000c101906 */
[----:B------:R-:W3:Y:S01]  /*0200*/  LDG.E R25, desc[UR6][R6.64+-0x14] ;  /* 0xffffec0606197981 */ /* 0x000ee2000c1e1900 */
[----:B------:R-:W-:-:S05]  /*0210*/  IMAD.WIDE R16, R2, 0x4, R14 ;  /* 0x0000000402107825 */ /* 0x000fca00078e020e */
[----:B---3--:R3:W-:Y:S04]  /*0220*/  STG.E desc[UR6][R16.64], R25 ;  /* 0x0000001910007986 */ /* 0x0087e8000c101906 */
[----:B------:R-:W4:Y:S01]  /*0230*/  LDG.E R27, desc[UR6][R6.64+-0x10] ;  /* 0xfffff006061b7981 */ /* 0x000f22000c1e1900 */
[----:B0-----:R-:W-:-:S05]  /*0240*/  IMAD.WIDE R10, R2, 0x4, R16 ;  /* 0x00000004020a7825 */ /* 0x001fca00078e0210 */
[----:B----4-:R0:W-:Y:S04]  /*0250*/  STG.E desc[UR6][R10.64], R27 ;  /* 0x0000001b0a007986 */ /* 0x0101e8000c101906 */
[----:B------:R-:W4:Y:S01]  /*0260*/  LDG.E R19, desc[UR6][R6.64+-0xc] ;  /* 0xfffff40606137981 */ /* 0x000f22000c1e1900 */
[----:B-1----:R-:W-:-:S05]  /*0270*/  IMAD.WIDE R12, R2, 0x4, R10 ;  /* 0x00000004020c7825 */ /* 0x002fca00078e020a */
[----:B----4-:R1:W-:Y:S04]  /*0280*/  STG.E desc[UR6][R12.64], R19 ;  /* 0x000000130c007986 */ /* 0x0103e8000c101906 */
[----:B------:R-:W4:Y:S01]  /*0290*/  LDG.E R21, desc[UR6][R6.64+-0x8] ;  /* 0xfffff80606157981 */ /* 0x000f22000c1e1900 */
[----:B--2---:R-:W-:-:S05]  /*02a0*/  IMAD.WIDE R14, R2, 0x4, R12 ;  /* 0x00000004020e7825 */ /* 0x004fca00078e020c */
[----:B----4-:R2:W-:Y:S04]  /*02b0*/  STG.E desc[UR6][R14.64], R21 ;  /* 0x000000150e007986 */ /* 0x0105e8000c101906 */
[----:B------:R-:W4:Y:S01]  /*02c0*/  LDG.E R23, desc[UR6][R6.64+-0x4] ;  /* 0xfffffc0606177981 */ /* 0x000f22000c1e1900 */
[----:B---3--:R-:W-:-:S05]  /*02d0*/  IMAD.WIDE R16, R2, 0x4, R14 ;  /* 0x0000000402107825 */ /* 0x008fca00078e020e */
[----:B----4-:R3:W-:Y:S04]  /*02e0*/  STG.E desc[UR6][R16.64], R23 ;  /* 0x0000001710007986 */ /* 0x0107e8000c101906 */
        /* <DEDUP_REMOVED lines=19> */
[----:B--2---:R-:W-:Y:S01]  /*0420*/  IMAD.WIDE R14, R2, 0x4, R12 ;  /* 0x00000004020e7825 */ /* 0x004fe200078e020c */
[----:B------:R-:W-:-:S04]  /*0430*/  IADD3 R4, PT, PT, R4, 0x10, RZ ;  /* 0x0000001004047810 */ /* 0x000fc80007ffe0ff */
[----:B------:R-:W-:Y:S01]  /*0440*/  ISETP.NE.AND P1, PT, R4, RZ, PT ;  /* 0x000000ff0400720c */ /* 0x000fe20003f25270 */
[----:B----4-:R1:W-:Y:S04]  /*0450*/  STG.E desc[UR6][R14.64], R27 ;  /* 0x0000001b0e007986 */ /* 0x0103e8000c101906 */
[----:B------:R-:W2:Y:S01]  /*0460*/  LDG.E R19, desc[UR6][R6.64+0x1c] ;  /* 0x00001c0606137981 */ /* 0x000ea2000c1e1900 */
[----:B---3--:R-:W-:Y:S01]  /*0470*/  IMAD.WIDE R16, R2, 0x4, R14 ;  /* 0x0000000402107825 */ /* 0x008fe200078e020e */
[----:B0-----:R-:W-:-:S03]  /*0480*/  IADD3 R10, P2, PT, R6, 0x40, RZ ;  /* 0x00000040060a7810 */ /* 0x001fc60007f5e0ff */
[----:B------:R-:W-:Y:S01]  /*0490*/  IMAD R9, R2, 0x10, R9 ;  /* 0x0000001002097824 */ /* 0x000fe200078e0209 */
[----:B------:R-:W-:Y:S01]  /*04a0*/  IADD3.X R11, PT, PT, RZ, R7, RZ, P2, !PT ;  /* 0x00000007ff0b7210 */ /* 0x000fe200017fe4ff */
[----:B--2---:R1:W-:Y:S01]  /*04b0*/  STG.E desc[UR6][R16.64], R19 ;  /* 0x0000001310007986 */ /* 0x0043e2000c101906 */
[----:B------:R-:W-:Y:S07]  /*04c0*/  @P1 BRA `(.L_x_17) ;  /* 0xfffffffc001c1947 */ /* 0x000fee000383ffff */
.L_x_16:
[----:B0-----:R-:W-:Y:S05]  /*04d0*/  @!P0 EXIT ;  /* 0x000000000000894d */ /* 0x001fea0003800000 */
[----:B------:R-:W-:Y:S02]  /*04e0*/  ISETP.GE.U32.AND P1, PT, R8, 0x8, PT ;  /* 0x000000080800780c */ /* 0x000fe40003f26070 */
[----:B------:R-:W-:-:S04]  /*04f0*/  LOP3.LUT R4, R3, 0x7, RZ, 0xc0, !PT ;  /* 0x0000000703047812 */ /* 0x000fc800078ec0ff */
[----:B------:R-:W-:-:S07]  /*0500*/  ISETP.NE.AND P0, PT, R4, RZ, PT ;  /* 0x000000ff0400720c */ /* 0x000fce0003f05270 */
[----:B------:R-:W-:Y:S06]  /*0510*/  @!P1 BRA `(.L_x_18) ;  /* 0x00000000008c9947 */ /* 0x000fec0003800000 */
[----:B------:R-:W0:Y:S01]  /*0520*/  LDC.64 R8, c[0x0][0x380] ;  /* 0x0000e000ff087b82 */ /* 0x000e220000000a00 */
[----:B------:R-:W-:-:S07]  /*0530*/  IADD3 R7, PT, PT, R0, R5, RZ ;  /* 0x0000000500077210 */ /* 0x000fce0007ffe0ff */
[----:B-1----:R-:W1:Y:S08]  /*0540*/  LDC.64 R14, c[0x0][0x380] ;  /* 0x0000e000ff0e7b82 */ /* 0x002e700000000a00 */
[----:B------:R-:W2:Y:S01]  /*0550*/  LDC.64 R10, c[0x0][0x390] ;  /* 0x0000e400ff0a7b82 */ /* 0x000ea20000000a00 */
[----:B0-----:R-:W-:-:S05]  /*0560*/  IMAD.WIDE.U32 R8, R7, 0x4, R8 ;  /* 0x0000000407087825 */ /* 0x001fca00078e0008 */
[----:B------:R-:W3:Y:S01]  /*0570*/  LDG.E R17, desc[UR6][R8.64] ;  /* 0x0000000608117981 */ /* 0x000ee2000c1e1900 */
[----:B------:R-:W-:Y:S01]  /*0580*/  IADD3 R12, P1, PT, R0, R5, RZ ;  /* 0x00000005000c7210 */ /* 0x000fe20007f3e0ff */
[----:B------:R-:W-:-:S03]  /*0590*/  IMAD R7, R5, R2, UR4 ;  /* 0x0000000405077e24 */ /* 0x000fc6000f8e0202 */
[----:B------:R-:W-:Y:S02]  /*05a0*/  IADD3.X R13, PT, PT, RZ, RZ, RZ, P1, !PT ;  /* 0x000000ffff0d7210 */ /* 0x000fe40000ffe4ff */
[----:B-1----:R-:W-:Y:S01]  /*05b0*/  LEA R6, P1, R12, R14, 0x2 ;  /* 0x0000000e0c067211 */ /* 0x002fe200078210ff */
[----:B--2---:R-:W-:-:S03]  /*05c0*/  IMAD.WIDE R10, R7, 0x4, R10 ;  /* 0x00000004070a7825 */ /* 0x004fc600078e020a */
[----:B------:R-:W-:Y:S02]  /*05d0*/  LEA.HI.X R7, R12, R15, R13, 0x2, P1 ;  /* 0x0000000f0c077211 */ /* 0x000fe400008f140d */
[----:B---3--:R0:W-:Y:S04]  /*05e0*/  STG.E desc[UR6][R10.64], R17 ;  /* 0x000000110a007986 */ /* 0x0081e8000c101906 */
        /* <DEDUP_REMOVED lines=18> */
[----:B------:R-:W2:Y:S01]  /*0710*/  LDG.E R21, desc[UR6][R6.64+0x1c] ;  /* 0x00001c0606157981 */ /* 0x000ea2000c1e1900 */
[----:B---3--:R-:W-:Y:S01]  /*0720*/  IMAD.WIDE R14, R2, 0x4, R12 ;  /* 0x00000004020e7825 */ /* 0x008fe200078e020c */
[----:B------:R-:W-:-:S04]  /*0730*/  IADD3 R5, PT, PT, R5, 0x8, RZ ;  /* 0x0000000805057810 */ /* 0x000fc80007ffe0ff */
[----:B--2---:R0:W-:Y:S03]  /*0740*/  STG.E desc[UR6][R14.64], R21 ;  /* 0x000000150e007986 */ /* 0x0041e6000c101906 */
.L_x_18:
[----:B------:R-:W-:Y:S05]  /*0750*/  @!P0 EXIT ;  /* 0x000000000000894d */ /* 0x000fea0003800000 */
[----:B------:R-:W-:Y:S02]  /*0760*/  ISETP.GE.U32.AND P1, PT, R4, 0x4, PT ;  /* 0x000000040400780c */ /* 0x000fe40003f26070 */
[----:B------:R-:W-:-:S04]  /*0770*/  LOP3.LUT R3, R3, 0x3, RZ, 0xc0, !PT ;  /* 0x0000000303037812 */ /* 0x000fc800078ec0ff */
[----:B------:R-:W-:-:S07]  /*0780*/  ISETP.NE.AND P0, PT, R3, RZ, PT ;  /* 0x000000ff0300720c */ /* 0x000fce0003f05270 */
[----:B------:R-:W-:Y:S06]  /*0790*/  @!P1 BRA `(.L_x_19) ;  /* 0x00000000005c9947 */ /* 0x000fec0003800000 */
[----:B------:R-:W2:Y:S01]  /*07a0*/  LDC.64 R6, c[0x0][0x380] ;  /* 0x0000e000ff067b82 */ /* 0x000ea20000000a00 */
[----:B0-----:R-:W-:-:S07]  /*07b0*/  IMAD.IADD R9, R0, 0x1, R5 ;  /* 0x0000000100097824 */ /* 0x001fce00078e0205 */
[----:B-1----:R-:W0:Y:S08]  /*07c0*/  LDC.64 R14, c[0x0][0x380] ;  /* 0x0000e000ff0e7b82 */ /* 0x002e300000000a00 */
[----:B------:R-:W1:Y:S01]  /*07d0*/  LDC.64 R10, c[0x0][0x390] ;  /* 0x0000e400ff0a7b82 */ /* 0x000e620000000a00 */
[----:B--2---:R-:W-:-:S05]  /*07e0*/  IMAD.WIDE.U32 R8, R9, 0x4, R6 ;  /* 0x0000000409087825 */ /* 0x004fca00078e0006 */
[----:B------:R-:W2:Y:S01]  /*07f0*/  LDG.E R17, desc[UR6][R8.64] ;  /* 0x0000000608117981 */ /* 0x000ea2000c1e1900 */
[----:B------:R-:W-:Y:S01]  /*0800*/  IADD3 R4, P1, PT, R0, R5, RZ ;  /* 0x0000000500047210 */ /* 0x000fe20007f3e0ff */
[----:B------:R-:W-:-:S03]  /*0810*/  IMAD R7, R5, R2, UR4 ;  /* 0x0000000405077e24 */ /* 0x000fc6000f8e0202 */
[----:B------:R-:W-:Y:S02]  /*0820*/  IADD3.X R12, PT, PT, RZ, RZ, RZ, P1, !PT ;  /* 0x000000ffff0c7210 */ /* 0x000fe40000ffe4ff */
[----:B0-----:R-:W-:Y:S01]  /*0830*/  LEA R6, P1, R4, R14, 0x2 ;  /* 0x0000000e04067211 */ /* 0x001fe200078210ff */
[----:B-1----:R-:W-:-:S03]  /*0840*/  IMAD.WIDE R10, R7, 0x4, R10 ;  /* 0x00000004070a7825 */ /* 0x002fc600078e020a */
[----:B------:R-:W-:Y:S02]  /*0850*/  LEA.HI.X R7, R4, R15, R12, 0x2, P1 ;  /* 0x0000000f04077211 */ /* 0x000fe400008f140c */
[----:B--2---:R2:W-:Y:S04]  /*0860*/  STG.E desc[UR6][R10.64], R17 ;  /* 0x000000110a007986 */ /* 0x0045e8000c101906 */
[----:B------:R-:W3:Y:S01]  /*0870*/  LDG.E R19, desc[UR6][R6.64+0x4] ;  /* 0x0000040606137981 */ /* 0x000ee2000c1e1900 */
[----:B------:R-:W-:-:S05]  /*0880*/  IMAD.WIDE R8, R2, 0x4, R10 ;  /* 0x0000000402087825 */ /* 0x000fca00078e020a */
[----:B---3--:R2:W-:Y:S04]  /*0890*/  STG.E desc[UR6][R8.64], R19 ;  /* 0x0000001308007986 */ /* 0x0085e8000c101906 */
[----:B------:R-:W3:Y:S01]  /*08a0*/  LDG.E R21, desc[UR6][R6.64+0x8] ;  /* 0x0000080606157981 */ /* 0x000ee2000c1e1900 */
[----:B------:R-:W-:-:S05]  /*08b0*/  IMAD.WIDE R12, R2, 0x4, R8 ;  /* 0x00000004020c7825 */ /* 0x000fca00078e0208 */
[----:B---3--:R2:W-:Y:S04]  /*08c0*/  STG.E desc[UR6][R12.64], R21 ;  /* 0x000000150c007986 */ /* 0x0085e8000c101906 */
[----:B------:R-:W3:Y:S01]  /*08d0*/  LDG.E R23, desc[UR6][R6.64+0xc] ;  /* 0x00000c0606177981 */ /* 0x000ee2000c1e1900 */
[----:B------:R-:W-:Y:S01]  /*08e0*/  IMAD.WIDE R14, R2, 0x4, R12 ;  /* 0x00000004020e7825 */ /* 0x000fe200078e020c */
[----:B------:R-:W-:-:S04]  /*08f0*/  IADD3 R5, PT, PT, R5, 0x4, RZ ;  /* 0x0000000405057810 */ /* 0x000fc80007ffe0ff */
[----:B---3--:R2:W-:Y:S03]  /*0900*/  STG.E desc[UR6][R14.64], R23 ;  /* 0x000000170e007986 */ /* 0x0085e6000c101906 */
.L_x_19:
[----:B------:R-:W-:Y:S05]  /*0910*/  @!P0 EXIT ;  /* 0x000000000000894d */ /* 0x000fea0003800000 */
[----:B0-2---:R-:W0:Y:S01]  /*0920*/  LDC.64 R8, c[0x0][0x380] ;  /* 0x0000e000ff087b82 */ /* 0x005e220000000a00 */
[----:B------:R-:W-:Y:S01]  /*0930*/  IADD3 R11, PT, PT, R0, R5, RZ ;  /* 0x00000005000b7210 */ /* 0x000fe20007ffe0ff */
[----:B------:R-:W-:Y:S02]  /*0940*/  IMAD.MOV R0, RZ, RZ, -R3 ;  /* 0x000000ffff007224 */ /* 0x000fe400078e0a03 */
[----:B------:R-:W-:-:S04]  /*0950*/  IMAD R3, R5, R2, UR4 ;  /* 0x0000000405037e24 */ /* 0x000fc8000f8e0202 */
[----:B------:R-:W2:Y:S01]  /*0960*/  LDC.64 R6, c[0x0][0x390] ;  /* 0x0000e400ff067b82 */ /* 0x000ea20000000a00 */
[----:B0-----:R-:W-:-:S05]  /*0970*/  IMAD.WIDE.U32 R8, R11, 0x4, R8 ;  /* 0x000000040b087825 */ /* 0x001fca00078e0008 */
[----:B------:R-:W-:-:S07]  /*0980*/  MOV R11, R9 ;  /* 0x00000009000b7202 */ /* 0x000fce0000000f00 */
.L_x_20:
[----:B0-----:R-:W-:-:S06]  /*0990*/  MOV R9, R11 ;  /* 0x0000000b00097202 */ /* 0x001fcc0000000f00 */
[----:B------:R0:W3:Y:S01]  /*09a0*/  LDG.E R9, desc[UR6][R8.64] ;  /* 0x0000000608097981 */ /* 0x0000e2000c1e1900 */
[----:B------:R-:W-:Y:S01]  /*09b0*/  IADD3 R0, PT, PT, R0, 0x1, RZ ;  /* 0x0000000100007810 */ /* 0x000fe20007ffe0ff */
[C---:B--2---:R-:W-:Y:S01]  /*09c0*/  IMAD.WIDE R4, R3.reuse, 0x4, R6 ;  /* 0x0000000403047825 */ /* 0x044fe200078e0206 */
[----:B------:R-:W-:Y:S02]  /*09d0*/  IADD3 R3, PT, PT, R3, R2, RZ ;  /* 0x0000000203037210 */ /* 0x000fe40007ffe0ff */
[----:B------:R-:W-:Y:S02]  /*09e0*/  ISETP.NE.AND P0, PT, R0, RZ, PT ;  /* 0x000000ff0000720c */ /* 0x000fe40003f05270 */
[----:B0-----:R-:W-:-:S04]  /*09f0*/  IADD3 R8, P1, PT, R8, 0x4, RZ ;  /* 0x0000000408087810 */ /* 0x001fc80007f3e0ff */
[----:B------:R-:W-:Y:S01]  /*0a00*/  IADD3.X R11, PT, PT, RZ, R11, RZ, P1, !PT ;  /* 0x0000000bff0b7210 */ /* 0x000fe20000ffe4ff */
[----:B---3--:R0:W-:Y:S06]  /*0a10*/  STG.E desc[UR6][R4.64], R9 ;  /* 0x0000000904007986 */ /* 0x0081ec000c101906 */
[----:B------:R-:W-:Y:S05]  /*0a20*/  @P0 BRA `(.L_x_20) ;  /* 0xfffffffc00d80947 */ /* 0x000fea000383ffff */
[----:B------:R-:W-:Y:S05]  /*0a30*/  EXIT ;  /* 0x000000000000794d */ /* 0x000fea0003800000 */
.L_x_21:
        /* <DEDUP_REMOVED lines=12> */
.L_x_26:


//--------------------- .nv.shared.reserved.0     --------------------------
	.section	.nv.shared.reserved.0,"aw",@nobits
	.weak		__nv_reservedSMEM_offset_0_alias
	.size		__nv_reservedSMEM_offset_0_alias, 0, 64
	.other		__nv_reservedSMEM_offset_0_alias,@"STO_CUDA_RESERVED_SHARED STV_DEFAULT"
__nv_reservedSMEM_offset_0_alias:
	.zero		0
	.zero		64


//--------------------- .nv.constant0._Z9matrixDotPfS_iiS_ --------------------------
	.section	.nv.constant0._Z9matrixDotPfS_iiS_,"a",@progbits
	.sectionflags	@""
	.align	4
.nv.constant0._Z9matrixDotPfS_iiS_:
	.zero		928


//--------------------- .nv.constant0._Z9matrixDivPfS_iiS_ --------------------------
	.section	.nv.constant0._Z9matrixDivPfS_iiS_,"a",@progbits
	.sectionflags	@""
	.align	4
.nv.constant0._Z9matrixDivPfS_iiS_:
	.zero		928


//--------------------- .nv.constant0._Z10matrixMultPfiiS_iiS_ii --------------------------
	.section	.nv.constant0._Z10matrixMultPfiiS_iiS_ii,"a",@progbits
	.sectionflags	@""
	.align	4
.nv.constant0._Z10matrixMultPfiiS_iiS_ii:
	.zero		944


//--------------------- .nv.constant0._Z9transposePfiiS_ --------------------------
	.section	.nv.constant0._Z9transposePfiiS_,"a",@progbits
	.sectionflags	@""
	.align	4
.nv.constant0._Z9transposePfiiS_:
	.zero		920


//--------------------- SYMBOLS --------------------------

	.type		.nv.reservedSmem.offset0,@object
	.size		.nv.reservedSmem.offset0,0x4
